def attn_fwd(
    Q,
    K,
    V,
    Out,
    Lse,
    sm_scale,
    stride_qz,
    stride_qh,
    stride_qm,
    stride_qk,
    stride_kz,
    stride_kh,
    stride_kn,
    stride_kk,
    stride_vz,
    stride_vh,
    stride_vn,
    stride_vk,
    stride_oz,
    stride_oh,
    stride_om,
    stride_ok,
    seqlen_q,
    seqlen_k,
    BLOCK_M: tl.constexpr,
    BLOCK_N: tl.constexpr,
    HEAD_DIM: tl.constexpr,
    CAUSAL: tl.constexpr,
):
    start_m = tl.program_id(0)
    off_hz = tl.program_id(1)
    q_off = off_hz * stride_qh
    k_off = off_hz * stride_kh
    v_off = off_hz * stride_vh
    offs_m = start_m * BLOCK_M + tl.arange(0, BLOCK_M)
    offs_d = tl.arange(0, HEAD_DIM)
    offs_n = tl.arange(0, BLOCK_N)
    q_ptrs = Q + q_off + offs_m[:, None] * stride_qm + offs_d[None, :] * stride_qk
    k_ptrs = K + k_off + offs_d[:, None] * stride_kk + offs_n[None, :] * stride_kn
    v_ptrs = V + v_off + offs_n[:, None] * stride_vn + offs_d[None, :] * stride_vk
    m_i = tl.full([BLOCK_M], float("-inf"), dtype=tl.float32)
    l_i = tl.zeros([BLOCK_M], dtype=tl.float32) + 1.0
    acc = tl.zeros([BLOCK_M, HEAD_DIM], dtype=tl.float32)
    q = tl.load(q_ptrs)
    acc, l_i, m_i = _attn_fwd_inner(
        acc,
        l_i,
        m_i,
        q,
        k_ptrs,
        v_ptrs,
        sm_scale,
        stride_kn,
        stride_vn,
        start_m,
        seqlen_k,
        BLOCK_M,
        BLOCK_N,
        HEAD_DIM,
        CAUSAL,
    )
    acc = acc / l_i[:, None]
    lse = m_i + tl.math.log2(l_i) / 1.4426950408889634
    o_ptrs = (
        Out
        + off_hz * stride_oh
        + offs_m[:, None] * stride_om
        + offs_d[None, :] * stride_ok
    )
    tl.store(o_ptrs, acc.to(Out.dtype.element_ty))
    tl.store(Lse + off_hz * seqlen_q + offs_m, lse)

# config = {"BLOCK_M": 128, "BLOCK_N": 128, "HEAD_DIM": 32, "arch": "sm_90", "causal": true, "dtype": "fp16", "num_stages": 2, "num_warps": 4}
# arch = sm_90


// ===== COMPILED SASS (sm_90a) =====

	.target	sm_90a

	.elftype	@"ET_EXEC"


//--------------------- .note.nv.tkinfo           --------------------------
	.section	.note.nv.tkinfo,"",@"SHT_NOTE"
	.sectionflags	@"SHF_NOTE_NV_TKINFO"
	.tkinfo
        /*0018*/ 	.word	0x00000002
        /*0030*/ 	.string	""
        /*0030*/ 	.string	"ptxas"
        /*0030*/ 	.string	"Cuda compilation tools, release 13.0, V13.0.88"
        /*0030*/ 	.string	"Build cuda_13.0.r13.0/compiler.36424714_0"
        /*0030*/ 	.string	"-v  -suppress-debug-info  -lineinfo  -arch sm_90a "



//--------------------- .note.nv.cuinfo           --------------------------
	.section	.note.nv.cuinfo,"",@"SHT_NOTE"
	.sectionflags	@"SHF_NOTE_NV_CUINFO"
        /*0018*/ 	.short	0x0002
        /*001a*/ 	.short	0x005a
        /*001c*/ 	.short	0x0082
	.zero		2


//--------------------- .nv.info                  --------------------------
	.section	.nv.info,"",@"SHT_CUDA_INFO"
	.align	4


	//----- nvinfo : EIATTR_REGCOUNT
	.align		4
        /*0000*/ 	.byte	0x04, 0x2f
        /*0002*/ 	.short	(.L_2 - .L_1)
	.align		4
.L_1:
        /*0004*/ 	.word	index@(attn_fwd)
        /*0008*/ 	.word	0x000000ff


	//----- nvinfo : EIATTR_FRAME_SIZE
	.align		4
.L_2:
        /*000c*/ 	.byte	0x04, 0x11
        /*000e*/ 	.short	(.L_4 - .L_3)
	.align		4
.L_3:
        /*0010*/ 	.word	index@(attn_fwd)
        /*0014*/ 	.word	0x000001f0


	//----- nvinfo : EIATTR_MIN_STACK_SIZE
	.align		4
.L_4:
        /*0018*/ 	.byte	0x04, 0x12
        /*001a*/ 	.short	(.L_6 - .L_5)
	.align		4
.L_5:
        /*001c*/ 	.word	index@(attn_fwd)
        /*0020*/ 	.word	0x000001f0
.L_6:


//--------------------- .nv.compat                --------------------------
	.section	.nv.compat,"",@"SHT_CUDA_COMPAT_INFO"
	.align	4
        /*0000*/ 	.byte	0x02, 0x09, 0x01, 0x00, 0x02, 0x02, 0x04, 0x00, 0x02, 0x05, 0x05, 0x00, 0x03, 0x07, 0x01, 0x01
        /*0010*/ 	.byte	0x02, 0x03, 0x00, 0x00, 0x02, 0x06, 0x01, 0x00, 0x04, 0x0b, 0x08, 0x00, 0x00, 0x00, 0x00, 0x00
        /*0020*/ 	.byte	0x00, 0x00, 0x00, 0x00


//--------------------- .nv.info.attn_fwd         --------------------------
	.section	.nv.info.attn_fwd,"",@"SHT_CUDA_INFO"
	.sectionflags	@""
	.align	4


	//----- nvinfo : EIATTR_CUDA_API_VERSION
	.align		4
        /*0000*/ 	.byte	0x04, 0x37
        /*0002*/ 	.short	(.L_8 - .L_7)
.L_7:
        /*0004*/ 	.word	0x00000082


	//----- nvinfo : EIATTR_KPARAM_INFO
	.align		4
.L_8:
        /*0008*/ 	.byte	0x04, 0x17
        /*000a*/ 	.short	(.L_10 - .L_9)
.L_9:
        /*000c*/ 	.word	0x00000000
        /*0010*/ 	.short	0x0019
        /*0012*/ 	.short	0x0080
        /*0014*/ 	.byte	0x00, 0xf4, 0x21, 0x00


	//----- nvinfo : EIATTR_KPARAM_INFO
	.align		4
.L_10:
        /*0018*/ 	.byte	0x04, 0x17
        /*001a*/ 	.short	(.L_12 - .L_11)
.L_11:
        /*001c*/ 	.word	0x00000000
        /*0020*/ 	.short	0x0018
        /*0022*/ 	.short	0x0078
        /*0024*/ 	.byte	0x00, 0xf4, 0x21, 0x00


	//----- nvinfo : EIATTR_KPARAM_INFO
	.align		4
.L_12:
        /*0028*/ 	.byte	0x04, 0x17
        /*002a*/ 	.short	(.L_14 - .L_13)
.L_13:
        /*002c*/ 	.word	0x00000000
        /*0030*/ 	.short	0x0017
        /*0032*/ 	.short	0x0070
        /*0034*/ 	.byte	0x00, 0xf0, 0x11, 0x00


	//----- nvinfo : EIATTR_KPARAM_INFO
	.align		4
.L_14:
        /*0038*/ 	.byte	0x04, 0x17
        /*003a*/ 	.short	(.L_16 - .L_15)
.L_15:
        /*003c*/ 	.word	0x00000000
        /*0040*/ 	.short	0x0016
        /*0042*/ 	.short	0x006c
        /*0044*/ 	.byte	0x00, 0xf0, 0x11, 0x00


	//----- nvinfo : EIATTR_KPARAM_INFO
	.align		4
.L_16:
        /*0048*/ 	.byte	0x04, 0x17
        /*004a*/ 	.short	(.L_18 - .L_17)
.L_17:
        /*004c*/ 	.word	0x00000000
        /*0050*/ 	.short	0x0015
        /*0052*/ 	.short	0x0068
        /*0054*/ 	.byte	0x00, 0xf0, 0x11, 0x00


	//----- nvinfo : EIATTR_KPARAM_INFO
	.align		4
.L_18:
        /*0058*/ 	.byte	0x04, 0x17
        /*005a*/ 	.short	(.L_20 - .L_19)
.L_19:
        /*005c*/ 	.word	0x00000000
        /*0060*/ 	.short	0x0014
        /*0062*/ 	.short	0x0064
        /*0064*/ 	.byte	0x00, 0xf0, 0x11, 0x00


	//----- nvinfo : EIATTR_KPARAM_INFO
	.align		4
.L_20:
        /*0068*/ 	.byte	0x04, 0x17
        /*006a*/ 	.short	(.L_22 - .L_21)
.L_21:
        /*006c*/ 	.word	0x00000000
        /*0070*/ 	.short	0x0013
        /*0072*/ 	.short	0x0060
        /*0074*/ 	.byte	0x00, 0xf0, 0x11, 0x00


	//----- nvinfo : EIATTR_KPARAM_INFO
	.align		4
.L_22:
        /*0078*/ 	.byte	0x04, 0x17
        /*007a*/ 	.short	(.L_24 - .L_23)
.L_23:
        /*007c*/ 	.word	0x00000000
        /*0080*/ 	.short	0x0012
        /*0082*/ 	.short	0x005c
        /*0084*/ 	.byte	0x00, 0xf0, 0x11, 0x00


	//----- nvinfo : EIATTR_KPARAM_INFO
	.align		4
.L_24:
        /*0088*/ 	.byte	0x04, 0x17
        /*008a*/ 	.short	(.L_26 - .L_25)
.L_25:
        /*008c*/ 	.word	0x00000000
        /*0090*/ 	.short	0x0011
        /*0092*/ 	.short	0x0058
        /*0094*/ 	.byte	0x00, 0xf0, 0x11, 0x00


	//----- nvinfo : EIATTR_KPARAM_INFO
	.align		4
.L_26:
        /*0098*/ 	.byte	0x04, 0x17
        /*009a*/ 	.short	(.L_28 - .L_27)
.L_27:
        /*009c*/ 	.word	0x00000000
        /*00a0*/ 	.short	0x0010
        /*00a2*/ 	.short	0x0054
        /*00a4*/ 	.byte	0x00, 0xf0, 0x11, 0x00


	//----- nvinfo : EIATTR_KPARAM_INFO
	.align		4
.L_28:
        /*00a8*/ 	.byte	0x04, 0x17
        /*00aa*/ 	.short	(.L_30 - .L_29)
.L_29:
        /*00ac*/ 	.word	0x00000000
        /*00b0*/ 	.short	0x000f
        /*00b2*/ 	.short	0x0050
        /*00b4*/ 	.byte	0x00, 0xf0, 0x11, 0x00


	//----- nvinfo : EIATTR_KPARAM_INFO
	.align		4
.L_30:
        /*00b8*/ 	.byte	0x04, 0x17
        /*00ba*/ 	.short	(.L_32 - .L_31)
.L_31:
        /*00bc*/ 	.word	0x00000000
        /*00c0*/ 	.short	0x000e
        /*00c2*/ 	.short	0x004c
        /*00c4*/ 	.byte	0x00, 0xf0, 0x11, 0x00


	//----- nvinfo : EIATTR_KPARAM_INFO
	.align		4
.L_32:
        /*00c8*/ 	.byte	0x04, 0x17
        /*00ca*/ 	.short	(.L_34 - .L_33)
.L_33:
        /*00cc*/ 	.word	0x00000000
        /*00d0*/ 	.short	0x000d
        /*00d2*/ 	.short	0x0048
        /*00d4*/ 	.byte	0x00, 0xf0, 0x11, 0x00


	//----- nvinfo : EIATTR_KPARAM_INFO
	.align		4
.L_34:
        /*00d8*/ 	.byte	0x04, 0x17
        /*00da*/ 	.short	(.L_36 - .L_35)
.L_35:
        /*00dc*/ 	.word	0x00000000
        /*00e0*/ 	.short	0x000c
        /*00e2*/ 	.short	0x0044
        /*00e4*/ 	.byte	0x00, 0xf0, 0x11, 0x00


	//----- nvinfo : EIATTR_KPARAM_INFO
	.align		4
.L_36:
        /*00e8*/ 	.byte	0x04, 0x17
        /*00ea*/ 	.short	(.L_38 - .L_37)
.L_37:
        /*00ec*/ 	.word	0x00000000
        /*00f0*/ 	.short	0x000b
        /*00f2*/ 	.short	0x0040
        /*00f4*/ 	.byte	0x00, 0xf0, 0x11, 0x00


	//----- nvinfo : EIATTR_KPARAM_INFO
	.align		4
.L_38:
        /*00f8*/ 	.byte	0x04, 0x17
        /*00fa*/ 	.short	(.L_40 - .L_39)
.L_39:
        /*00fc*/ 	.word	0x00000000
        /*0100*/ 	.short	0x000a
        /*0102*/ 	.short	0x003c
        /*0104*/ 	.byte	0x00, 0xf0, 0x11, 0x00


	//----- nvinfo : EIATTR_KPARAM_INFO
	.align		4
.L_40:
        /*0108*/ 	.byte	0x04, 0x17
        /*010a*/ 	.short	(.L_42 - .L_41)
.L_41:
        /*010c*/ 	.word	0x00000000
        /*0110*/ 	.short	0x0009
        /*0112*/ 	.short	0x0038
        /*0114*/ 	.byte	0x00, 0xf0, 0x11, 0x00


	//----- nvinfo : EIATTR_KPARAM_INFO
	.align		4
.L_42:
        /*0118*/ 	.byte	0x04, 0x17
        /*011a*/ 	.short	(.L_44 - .L_43)
.L_43:
        /*011c*/ 	.word	0x00000000
        /*0120*/ 	.short	0x0008
        /*0122*/ 	.short	0x0034
        /*0124*/ 	.byte	0x00, 0xf0, 0x11, 0x00


	//----- nvinfo : EIATTR_KPARAM_INFO
	.align		4
.L_44:
        /*0128*/ 	.byte	0x04, 0x17
        /*012a*/ 	.short	(.L_46 - .L_45)
.L_45:
        /*012c*/ 	.word	0x00000000
        /*0130*/ 	.short	0x0007
        /*0132*/ 	.short	0x0030
        /*0134*/ 	.byte	0x00, 0xf0, 0x11, 0x00


	//----- nvinfo : EIATTR_KPARAM_INFO
	.align		4
.L_46:
        /*0138*/ 	.byte	0x04, 0x17
        /*013a*/ 	.short	(.L_48 - .L_47)
.L_47:
        /*013c*/ 	.word	0x00000000
        /*0140*/ 	.short	0x0006
        /*0142*/ 	.short	0x002c
        /*0144*/ 	.byte	0x00, 0xf0, 0x11, 0x00


	//----- nvinfo : EIATTR_KPARAM_INFO
	.align		4
.L_48:
        /*0148*/ 	.byte	0x04, 0x17
        /*014a*/ 	.short	(.L_50 - .L_49)
.L_49:
        /*014c*/ 	.word	0x00000000
        /*0150*/ 	.short	0x0005
        /*0152*/ 	.short	0x0028
        /*0154*/ 	.byte	0x00, 0xf0, 0x11, 0x00


	//----- nvinfo : EIATTR_KPARAM_INFO
	.align		4
.L_50:
        /*0158*/ 	.byte	0x04, 0x17
        /*015a*/ 	.short	(.L_52 - .L_51)
.L_51:
        /*015c*/ 	.word	0x00000000
        /*0160*/ 	.short	0x0004
        /*0162*/ 	.short	0x0020
        /*0164*/ 	.byte	0x00, 0xf4, 0x21, 0x00


	//----- nvinfo : EIATTR_KPARAM_INFO
	.align		4
.L_52:
        /*0168*/ 	.byte	0x04, 0x17
        /*016a*/ 	.short	(.L_54 - .L_53)
.L_53:
        /*016c*/ 	.word	0x00000000
        /*0170*/ 	.short	0x0003
        /*0172*/ 	.short	0x0018
        /*0174*/ 	.byte	0x00, 0xf4, 0x21, 0x00


	//----- nvinfo : EIATTR_KPARAM_INFO
	.align		4
.L_54:
        /*0178*/ 	.byte	0x04, 0x17
        /*017a*/ 	.short	(.L_56 - .L_55)
.L_55:
        /*017c*/ 	.word	0x00000000
        /*0180*/ 	.short	0x0002
        /*0182*/ 	.short	0x0010
        /*0184*/ 	.byte	0x00, 0xf4, 0x21, 0x00


	//----- nvinfo : EIATTR_KPARAM_INFO
	.align		4
.L_56:
        /*0188*/ 	.byte	0x04, 0x17
        /*018a*/ 	.short	(.L_58 - .L_57)
.L_57:
        /*018c*/ 	.word	0x00000000
        /*0190*/ 	.short	0x0001
        /*0192*/ 	.short	0x0008
        /*0194*/ 	.byte	0x00, 0xf4, 0x21, 0x00


	//----- nvinfo : EIATTR_KPARAM_INFO
	.align		4
.L_58:
        /*0198*/ 	.byte	0x04, 0x17
        /*019a*/ 	.short	(.L_60 - .L_59)
.L_59:
        /*019c*/ 	.word	0x00000000
        /*01a0*/ 	.short	0x0000
        /*01a2*/ 	.short	0x0000
        /*01a4*/ 	.byte	0x00, 0xf4, 0x21, 0x00


	//----- nvinfo : EIATTR_SPARSE_MMA_MASK
	.align		4
.L_60:
        /*01a8*/ 	.byte	0x03, 0x50
        /*01aa*/ 	.short	0x0000


	//----- nvinfo : EIATTR_MAXREG_COUNT
	.align		4
        /*01ac*/ 	.byte	0x03, 0x1b
        /*01ae*/ 	.short	0x00ff


	//----- nvinfo : EIATTR_NUM_BARRIERS
	.align		4
        /*01b0*/ 	.byte	0x02, 0x4c
        /*01b2*/ 	.byte	0x01
	.zero		1


	//----- nvinfo : EIATTR_ANNOTATIONS
	.align		4
        /*01b4*/ 	.byte	0x04, 0x55
        /*01b6*/ 	.short	(.L_62 - .L_61)


	//   ....[0]....
.L_61:
        /*01b8*/ 	.word	0x00000001
        /*01bc*/ 	.byte	0x30, 0x10, 0x00, 0x00, 0x01, 0x00, 0x00, 0x00, 0x70, 0x13, 0x00, 0x00, 0x01, 0x00, 0x00, 0x00
        /* <DEDUP_REMOVED lines=60> */
        /*058c*/ 	.byte	0x20, 0x50, 0x00, 0x00, 0x01, 0x00, 0x00, 0x00, 0x00, 0x8c, 0x00, 0x00


	//----- nvinfo : EIATTR_MERCURY_ISA_VERSION
	.align		4
.L_62:
        /*0598*/ 	.byte	0x03, 0x5f
        /*059a*/ 	.short	0x0101


	//----- nvinfo : EIATTR_COOP_GROUP_MASK_REGIDS
	.align		4
        /*059c*/ 	.byte	0x04, 0x29
        /*059e*/ 	.short	(.L_64 - .L_63)


	//   ....[0]....
.L_63:
        /*05a0*/ 	.word	0xffffffff


	//   ....[1]....
        /*05a4*/ 	.word	0xffffffff


	//   ....[2]....
        /*05a8*/ 	.word	0xffffffff


	//   ....[3]....
        /*05ac*/ 	.word	0xffffffff


	//   ....[4]....
        /*05b0*/ 	.word	0xffffffff


	//   ....[5]....
        /*05b4*/ 	.word	0xffffffff


	//   ....[6]....
        /*05b8*/ 	.word	0xffffffff


	//   ....[7]....
        /*05bc*/ 	.word	0xffffffff


	//   ....[8]....
        /*05c0*/ 	.word	0xffffffff


	//   ....[9]....
        /*05c4*/ 	.word	0xffffffff


	//   ....[10]....
        /*05c8*/ 	.word	0xffffffff


	//   ....[11]....
        /*05cc*/ 	.word	0xffffffff


	//   ....[12]....
        /*05d0*/ 	.word	0xffffffff


	//   ....[13]....
        /*05d4*/ 	.word	0xffffffff


	//   ....[14]....
        /*05d8*/ 	.word	0xffffffff


	//   ....[15]....
        /*05dc*/ 	.word	0xffffffff


	//----- nvinfo : EIATTR_COOP_GROUP_INSTR_OFFSETS
	.align		4
.L_64:
        /*05e0*/ 	.byte	0x04, 0x28
        /*05e2*/ 	.short	(.L_66 - .L_65)


	//   ....[0]....
.L_65:
        /*05e4*/ 	.word	0x000077f0


	//   ....[1]....
        /*05e8*/ 	.word	0x00007810


	//   ....[2]....
        /*05ec*/ 	.word	0x00007aa0


	//   ....[3]....
        /*05f0*/ 	.word	0x00007ac0


	//   ....[4]....
        /*05f4*/ 	.word	0x00007f10


	//   ....[5]....
        /*05f8*/ 	.word	0x00007f30


	//   ....[6]....
        /*05fc*/ 	.word	0x00008ab0


	//   ....[7]....
        /*0600*/ 	.word	0x00008c10


	//   ....[8]....
        /*0604*/ 	.word	0x0000aa20


	//   ....[9]....
        /*0608*/ 	.word	0x0000aa30


	//   ....[10]....
        /*060c*/ 	.word	0x0000aa40


	//   ....[11]....
        /*0610*/ 	.word	0x0000aa50


	//   ....[12]....
        /*0614*/ 	.word	0x0000aac0


	//   ....[13]....
        /*0618*/ 	.word	0x0000aaf0


	//   ....[14]....
        /*061c*/ 	.word	0x0000ab00


	//   ....[15]....
        /*0620*/ 	.word	0x0000ab10


	//----- nvinfo : EIATTR_EXIT_INSTR_OFFSETS
	.align		4
.L_66:
        /*0624*/ 	.byte	0x04, 0x1c
        /*0626*/ 	.short	(.L_68 - .L_67)


	//   ....[0]....
.L_67:
        /*0628*/ 	.word	0x0000cbe0


	//----- nvinfo : EIATTR_REQNTID
	.align		4
.L_68:
        /*062c*/ 	.byte	0x04, 0x10
        /*062e*/ 	.short	(.L_70 - .L_69)
.L_69:
        /*0630*/ 	.word	0x00000080
        /*0634*/ 	.word	0x00000001
        /*0638*/ 	.word	0x00000001


	//----- nvinfo : EIATTR_CBANK_PARAM_SIZE
	.align		4
.L_70:
        /*063c*/ 	.byte	0x03, 0x19
        /*063e*/ 	.short	0x0088


	//----- nvinfo : EIATTR_PARAM_CBANK
	.align		4
        /*0640*/ 	.byte	0x04, 0x0a
        /*0642*/ 	.short	(.L_72 - .L_71)
	.align		4
.L_71:
        /*0644*/ 	.word	index@(.nv.constant0.attn_fwd)
        /*0648*/ 	.short	0x0210
        /*064a*/ 	.short	0x0088


	//----- nvinfo : EIATTR_SW_WAR
	.align		4
.L_72:
        /*064c*/ 	.byte	0x04, 0x36
        /*064e*/ 	.short	(.L_74 - .L_73)
.L_73:
        /*0650*/ 	.word	0x00000008
.L_74:


//--------------------- .nv.callgraph             --------------------------
	.section	.nv.callgraph,"",@"SHT_CUDA_CALLGRAPH"
	.align	4
	.sectionentsize	8
	.align		4
        /*0000*/ 	.word	0x00000000
	.align		4
        /*0004*/ 	.word	0xffffffff
	.align		4
        /*0008*/ 	.word	0x00000000
	.align		4
        /*000c*/ 	.word	0xfffffffe
	.align		4
        /*0010*/ 	.word	0x00000000
	.align		4
        /*0014*/ 	.word	0xfffffffd
	.align		4
        /*0018*/ 	.word	0x00000000
	.align		4
        /*001c*/ 	.word	0xfffffffc


//--------------------- .nv.constant4             --------------------------
	.section	.nv.constant4,"a",@progbits
	.align	8
	.align		8
.nv.constant4:
        /*0000*/ 	.dword	_$_str


//--------------------- .text.attn_fwd            --------------------------
	.section	.text.attn_fwd,"ax",@progbits
	.align	128
        .global         attn_fwd
        .type           attn_fwd,@function
        .size           attn_fwd,(.L_x_3 - attn_fwd)
        .other          attn_fwd,@"STO_CUDA_ENTRY STV_DEFAULT"
attn_fwd:
.text.attn_fwd:
[----:B------:R-:W0:Y:S01]  /*0000*/  LDC R1, c[0x0][0x28] ;  /* 0x00000a00ff017b82 */ /* 0x000e220000000800 */
[----:B------:R-:W1:Y:S07]  /*0010*/  S2R R64, SR_CTAID.X ;  /* 0x0000000000407919 */ /* 0x000e6e0000002500 */
[----:B------:R-:W2:Y:S01]  /*0020*/  S2UR UR20, SR_CTAID.Y ;  /* 0x00000000001479c3 */ /* 0x000ea20000002600 */
[----:B------:R-:W-:Y:S01]  /*0030*/  ULDC.64 UR4, c[0x0][0x240] ;  /* 0x0000900000047ab9 */ /* 0x000fe20000000a00 */
[----:B------:R-:W-:Y:S01]  /*0040*/  ULDC.64 UR16, c[0x0][0x208] ;  /* 0x0000820000107ab9 */ /* 0x000fe20000000a00 */
[----:B------:R-:W3:Y:S01]  /*0050*/  S2R R186, SR_TID.X ;  /* 0x0000000000ba7919 */ /* 0x000ee20000002100 */
[----:B0-----:R-:W-:-:S04]  /*0060*/  VIADD R1, R1, 0xfffffe10 ;  /* 0xfffffe1001017836 */ /* 0x001fc80000000000 */
[----:B------:R-:W0:Y:S08]  /*0070*/  LDC.64 R4, c[0x0][0x210] ;  /* 0x00008400ff047b82 */ /* 0x000e300000000a00 */
[----:B------:R-:W4:Y:S01]  /*0080*/  LDC R65, c[0x0][0x248] ;  /* 0x00009200ff417b82 */ /* 0x000f220000000800 */
[----:B--2---:R-:W-:-:S04]  /*0090*/  UIMAD UR4, UR20, UR4, URZ ;  /* 0x00000004140472a4 */ /* 0x004fc8000f8e023f */
[----:B------:R-:W-:Y:S01]  /*00a0*/  USHF.L.U32 UR6, UR4, 0x1, URZ ;  /* 0x0000000104067899 */ /* 0x000fe2000800063f */
[----:B-1----:R-:W-:-:S05]  /*00b0*/  IMAD.SHL.U32 R64, R64, 0x80, RZ ;  /* 0x0000008040407824 */ /* 0x002fca00078e00ff */
[----:B---3--:R-:W-:Y:S01]  /*00c0*/  LOP3.LUT R0, R64, 0x7f, R186, 0xf8, !PT ;  /* 0x0000007f40007812 */ /* 0x008fe200078ef8ba */
[----:B----4-:R-:W-:-:S04]  /*00d0*/  IMAD R15, R65, 0x6, RZ ;  /* 0x00000006410f7824 */ /* 0x010fc800078e02ff */
[----:B------:R-:W-:Y:S01]  /*00e0*/  IMAD R0, R0, UR5, RZ ;  /* 0x0000000500007c24 */ /* 0x000fe2000f8e02ff */
[----:B------:R-:W-:-:S03]  /*00f0*/  UIMAD.WIDE UR4, UR4, 0x2, URZ ;  /* 0x00000002040478a5 */ /* 0x000fc6000f8e023f */
[C---:B------:R-:W-:Y:S02]  /*0100*/  IMAD.SHL.U32 R3, R0.reuse, 0x2, RZ ;  /* 0x0000000200037824 */ /* 0x040fe400078e00ff */
[----:B------:R-:W-:-:S03]  /*0110*/  IMAD.HI R0, R0, 0x2, RZ ;  /* 0x0000000200007827 */ /* 0x000fc600078e02ff */
[----:B0-----:R-:W-:Y:S01]  /*0120*/  IADD3 R2, P0, P1, R3, UR6, R4 ;  /* 0x0000000603027c10 */ /* 0x001fe2000f91e004 */
[C---:B------:R-:W-:Y:S02]  /*0130*/  IMAD R27, R65.reuse, 0xc, RZ ;  /* 0x0000000c411b7824 */ /* 0x040fe400078e02ff */
[C---:B------:R-:W-:Y:S01]  /*0140*/  IMAD R9, R65.reuse, 0x22, RZ ;  /* 0x0000002241097824 */ /* 0x040fe200078e02ff */
[----:B------:R-:W-:Y:S01]  /*0150*/  IADD3.X R3, R0, UR5, R5, P0, P1 ;  /* 0x0000000500037c10 */ /* 0x000fe200087e2405 */
[----:B------:R-:W-:Y:S01]  /*0160*/  IMAD R5, R65, 0x3, RZ ;  /* 0x0000000341057824 */ /* 0x000fe200078e02ff */
[-C--:B------:R-:W-:Y:S01]  /*0170*/  IADD3 R8, P4, R15, R2.reuse, RZ ;  /* 0x000000020f087210 */ /* 0x080fe20007f9e0ff */
[----:B------:R-:W-:Y:S01]  /*0180*/  IMAD R51, R65, 0x18, RZ ;  /* 0x0000001841337824 */ /* 0x000fe200078e02ff */
[-C--:B------:R-:W-:Y:S01]  /*0190*/  IADD3 R14, P5, R27, R2.reuse, RZ ;  /* 0x000000021b0e7210 */ /* 0x080fe20007fbe0ff */
[----:B------:R-:W-:Y:S01]  /*01a0*/  IMAD R75, R65, 0x30, RZ ;  /* 0x00000030414b7824 */ /* 0x000fe200078e02ff */
[-C--:B------:R-:W-:Y:S01]  /*01b0*/  IADD3 R36, P1, R9, R2.reuse, RZ ;  /* 0x0000000209247210 */ /* 0x080fe20007f3e0ff */
[----:B------:R-:W-:Y:S01]  /*01c0*/  IMAD.SHL.U32 R7, R65, 0x2, RZ ;  /* 0x0000000241077824 */ /* 0x000fe200078e00ff */
[-C--:B------:R-:W-:Y:S01]  /*01d0*/  LEA.HI.X.SX32 R9, R5, R3.reuse, 0x1, P4 ;  /* 0x0000000305097211 */ /* 0x080fe200020f0eff */
[----:B------:R-:W-:Y:S01]  /*01e0*/  IMAD.SHL.U32 R35, R65, 0x10, RZ ;  /* 0x0000001041237824 */ /* 0x000fe200078e00ff */
[-C--:B------:R-:W-:Y:S01]  /*01f0*/  IADD3 R26, P4, R51, R2.reuse, RZ ;  /* 0x00000002331a7210 */ /* 0x080fe20007f9e0ff */
[----:B------:R-:W-:Y:S01]  /*0200*/  IMAD R23, R65, 0xa, RZ ;  /* 0x0000000a41177824 */ /* 0x000fe200078e02ff */
[-C--:B------:R-:W-:Y:S01]  /*0210*/  LEA.HI.X.SX32 R15, R15, R3.reuse, 0x1, P5 ;  /* 0x000000030f0f7211 */ /* 0x080fe200028f0eff */
[C---:B------:R-:W-:Y:S01]  /*0220*/  IMAD R31, R65.reuse, 0xe, RZ ;  /* 0x0000000e411f7824 */ /* 0x040fe200078e02ff */
[CC--:B------:R-:W-:Y:S01]  /*0230*/  LEA R34, P5, R65.reuse, R2.reuse, 0x5 ;  /* 0x0000000241227211 */ /* 0x0c0fe200078a28ff */
[----:B------:R-:W-:Y:S01]  /*0240*/  IMAD.SHL.U32 R11, R65, 0x4, RZ ;  /* 0x00000004410b7824 */ /* 0x000fe200078e00ff */
[-C--:B------:R-:W-:Y:S01]  /*0250*/  LEA.HI.X.SX32 R27, R27, R3.reuse, 0x1, P4 ;  /* 0x000000031b1b7211 */ /* 0x080fe200020f0eff */
[----:B------:R-:W-:Y:S01]  /*0260*/  IMAD R13, R65, 0x5, RZ ;  /* 0x00000005410d7824 */ /* 0x000fe200078e02ff */
[-C--:B------:R-:W-:Y:S01]  /*0270*/  IADD3 R50, P6, R75, R2.reuse, RZ ;  /* 0x000000024b327210 */ /* 0x080fe20007fde0ff */
[----:B------:R-:W-:Y:S01]  /*0280*/  IMAD R39, R65, 0x12, RZ ;  /* 0x0000001241277824 */ /* 0x000fe200078e02ff */
[-C--:B------:R-:W-:Y:S01]  /*0290*/  IADD3 R4, P4, R7, R2.reuse, RZ ;  /* 0x0000000207047210 */ /* 0x080fe20007f9e0ff */
[----:B------:R-:W-:Y:S01]  /*02a0*/  IMAD R43, R65, 0x14, RZ ;  /* 0x00000014412b7824 */ /* 0x000fe200078e02ff */
[-C--:B------:R-:W-:Y:S01]  /*02b0*/  LEA.HI.X.SX32 R35, R35, R3.reuse, 0x1, P5 ;  /* 0x0000000323237211 */ /* 0x080fe200028f0eff */
[C---:B------:R-:W-:Y:S01]  /*02c0*/  IMAD R17, R65.reuse, 0x7, RZ ;  /* 0x0000000741117824 */ /* 0x040fe200078e02ff */
[CC--:B------:R-:W-:Y:S01]  /*02d0*/  LEA R6, P5, R65.reuse, R2.reuse, 0x2 ;  /* 0x0000000241067211 */ /* 0x0c0fe200078a10ff */
[----:B------:R-:W-:Y:S01]  /*02e0*/  IMAD R47, R65, 0x16, RZ ;  /* 0x00000016412f7824 */ /* 0x000fe200078e02ff */
[-C--:B------:R-:W-:Y:S01]  /*02f0*/  LEA.HI.X.SX32 R51, R51, R3.reuse, 0x1, P6 ;  /* 0x0000000333337211 */ /* 0x080fe200030f0eff */
[C---:B------:R-:W-:Y:S01]  /*0300*/  IMAD R21, R65.reuse, 0x9, RZ ;  /* 0x0000000941157824 */ /* 0x040fe200078e02ff */
[CC--:B------:R-:W-:Y:S01]  /*0310*/  LEA.HI.X.SX32 R5, R65.reuse, R3.reuse, 0x1, P4 ;  /* 0x0000000341057211 */ /* 0x0c0fe200020f0eff */
[C---:B------:R-:W-:Y:S01]  /*0320*/  IMAD R55, R65.reuse, 0x1a, RZ ;  /* 0x0000001a41377824 */ /* 0x040fe200078e02ff */
[CC--:B------:R-:W-:Y:S01]  /*0330*/  LEA R10, P6, R65.reuse, R2.reuse, 0x3 ;  /* 0x00000002410a7211 */ /* 0x0c0fe200078c18ff */
[----:B------:R-:W-:Y:S01]  /*0340*/  IMAD R59, R65, 0x1c, RZ ;  /* 0x0000001c413b7824 */ /* 0x000fe200078e02ff */
[-C--:B------:R-:W-:Y:S01]  /*0350*/  IADD3 R12, P4, R23, R2.reuse, RZ ;  /* 0x00000002170c7210 */ /* 0x080fe20007f9e0ff */
[----:B------:R-:W-:Y:S01]  /*0360*/  IMAD R25, R65, 0xb, RZ ;  /* 0x0000000b41197824 */ /* 0x000fe200078e02ff */
[-C--:B------:R-:W-:Y:S01]  /*0370*/  LEA.HI.X.SX32 R7, R7, R3.reuse, 0x1, P5 ;  /* 0x0000000307077211 */ /* 0x080fe200028f0eff */
[----:B------:R-:W-:Y:S01]  /*0380*/  IMAD R57, R65, 0x24, RZ ;  /* 0x0000002441397824 */ /* 0x000fe200078e02ff */
[-C--:B------:R-:W-:Y:S01]  /*0390*/  IADD3 R16, P5, R31, R2.reuse, RZ ;  /* 0x000000021f107210 */ /* 0x080fe20007fbe0ff */
[----:B------:R-:W-:Y:S01]  /*03a0*/  IMAD.SHL.U32 R19, R65, 0x8, RZ ;  /* 0x0000000841137824 */ /* 0x000fe200078e00ff */
[-C--:B------:R-:W-:Y:S01]  /*03b0*/  LEA.HI.X.SX32 R11, R11, R3.reuse, 0x1, P6 ;  /* 0x000000030b0b7211 */ /* 0x080fe200030f0eff */
[----:B------:R-:W-:Y:S01]  /*03c0*/  IMAD R63, R65, 0x1e, RZ ;  /* 0x0000001e413f7824 */ /* 0x000fe200078e02ff */
[-C--:B------:R-:W-:Y:S01]  /*03d0*/  LEA.HI.X.SX32 R13, R13, R3.reuse, 0x1, P4 ;  /* 0x000000030d0d7211 */ /* 0x080fe200020f0eff */
[----:B------:R-:W-:Y:S01]  /*03e0*/  IMAD R37, R65, 0x11, RZ ;  /* 0x0000001141257824 */ /* 0x000fe200078e02ff */
[-C--:B------:R-:W-:Y:S01]  /*03f0*/  IADD3 R20, P6, R39, R2.reuse, RZ ;  /* 0x0000000227147210 */ /* 0x080fe20007fde0ff */
[----:B------:R-:W-:Y:S01]  /*0400*/  IMAD R61, R65, 0x26, RZ ;  /* 0x00000026413d7824 */ /* 0x000fe200078e02ff */
[-C--:B------:R-:W-:Y:S01]  /*0410*/  IADD3 R22, P4, R43, R2.reuse, RZ ;  /* 0x000000022b167210 */ /* 0x080fe20007f9e0ff */
[----:B------:R-:W-:Y:S01]  /*0420*/  IMAD R67, R65, 0x28, RZ ;  /* 0x0000002841437824 */ /* 0x000fe200078e02ff */
[-C--:B------:R-:W-:Y:S01]  /*0430*/  LEA.HI.X.SX32 R17, R17, R3.reuse, 0x1, P5 ;  /* 0x0000000311117211 */ /* 0x080fe200028f0eff */
[----:B------:R-:W-:Y:S01]  /*0440*/  IMAD R29, R65, 0xd, RZ ;  /* 0x0000000d411d7824 */ /* 0x000fe200078e02ff */
[-C--:B------:R-:W-:Y:S01]  /*0450*/  IADD3 R24, P5, R47, R2.reuse, RZ ;  /* 0x000000022f187210 */ /* 0x080fe20007fbe0ff */
[C---:B------:R-:W-:Y:S01]  /*0460*/  IMAD R77, R65.reuse, 0x32, RZ ;  /* 0x00000032414d7824 */ /* 0x040fe200078e02ff */
[CC--:B------:R-:W-:Y:S01]  /*0470*/  LEA R18, P2, R65.reuse, R2.reuse, 0x4 ;  /* 0x0000000241127211 */ /* 0x0c0fe200078420ff */
[----:B------:R-:W-:Y:S01]  /*0480*/  IMAD R69, R65, 0x2a, RZ ;  /* 0x0000002a41457824 */ /* 0x000fe200078e02ff */
        /* <DEDUP_REMOVED lines=8> */
[-C--:B------:R-:W-:Y:S01]  /*0510*/  IADD3 R38, P0, R57, R2.reuse, RZ ;  /* 0x0000000239267210 */ /* 0x080fe20007f1e0ff */
        /* <DEDUP_REMOVED lines=20> */
[----:B------:R0:W2:Y:S01]  /*0660*/  LDG.E.U16 R66, desc[UR16][R2.64] ;  /* 0x0000001002427981 */ /* 0x0000a2000c1e1500 */
[-C--:B------:R-:W-:Y:S01]  /*0670*/  IADD3 R46, P4, R71, R2.reuse, RZ ;  /* 0x00000002472e7210 */ /* 0x080fe20007f9e0ff */
[----:B------:R-:W-:Y:S01]  /*0680*/  IMAD R61, R65, 0x1d, RZ ;  /* 0x0000001d413d7824 */ /* 0x000fe200078e02ff */
[-C--:B------:R-:W-:Y:S01]  /*0690*/  LEA.HI.X.SX32 R39, R39, R3.reuse, 0x1, P0 ;  /* 0x0000000327277211 */ /* 0x080fe200000f0eff */
[----:B------:R-:W-:Y:S01]  /*06a0*/  IMAD R65, R65, 0x1f, RZ ;  /* 0x0000001f41417824 */ /* 0x000fe200078e02ff */
[----:B------:R-:W-:Y:S01]  /*06b0*/  LEA.HI.X.SX32 R33, R33, R3, 0x1, P5 ;  /* 0x0000000321217211 */ /* 0x000fe200028f0eff */
[----:B------:R-:W3:Y:S01]  /*06c0*/  LDG.E.U16 R18, desc[UR16][R18.64] ;  /* 0x0000001012127981 */ /* 0x000ee2000c1e1500 */
[----:B------:R-:W-:-:S02]  /*06d0*/  IADD3 R54, P0, R79, R2, RZ ;  /* 0x000000024f367210 */ /* 0x000fc40007f1e0ff */
[-C--:B------:R-:W-:Y:S01]  /*06e0*/  IADD3 R48, P5, R73, R2.reuse, RZ ;  /* 0x0000000249307210 */ /* 0x080fe20007fbe0ff */
[----:B------:R-:W4:Y:S01]  /*06f0*/  LDG.E.U16 R34, desc[UR16][R34.64] ;  /* 0x0000001022227981 */ /* 0x000f22000c1e1500 */
[-C--:B------:R-:W-:Y:S02]  /*0700*/  LEA.HI.X.SX32 R41, R41, R3.reuse, 0x1, P3 ;  /* 0x0000000329297211 */ /* 0x080fe400018f0eff */
[-C--:B------:R-:W-:Y:S01]  /*0710*/  LEA.HI.X.SX32 R43, R43, R3.reuse, 0x1, P2 ;  /* 0x000000032b2b7211 */ /* 0x080fe200010f0eff */
[----:B------:R-:W5:Y:S01]  /*0720*/  LDG.E.U16 R50, desc[UR16][R50.64] ;  /* 0x0000001032327981 */ /* 0x000f62000c1e1500 */
[-C--:B------:R-:W-:Y:S02]  /*0730*/  IADD3 R56, P3, R81, R2.reuse, RZ ;  /* 0x0000000251387210 */ /* 0x080fe40007f7e0ff */
[----:B------:R-:W-:Y:S01]  /*0740*/  IADD3 R58, P2, R83, R2, RZ ;  /* 0x00000002533a7210 */ /* 0x000fe20007f5e0ff */
[----:B------:R-:W5:Y:S01]  /*0750*/  LDG.E.U16 R5, desc[UR16][R4.64] ;  /* 0x0000001004057981 */ /* 0x000f62000c1e1500 */
[----:B------:R-:W-:-:S02]  /*0760*/  LEA.HI.X.SX32 R53, R53, R3, 0x1, P1 ;  /* 0x0000000335357211 */ /* 0x000fc400008f0eff */
[-C--:B------:R-:W-:Y:S01]  /*0770*/  LEA.HI.X.SX32 R45, R45, R3.reuse, 0x1, P6 ;  /* 0x000000032d2d7211 */ /* 0x080fe200030f0eff */
[----:B------:R-:W5:Y:S01]  /*0780*/  LDG.E.U16 R21, desc[UR16][R20.64] ;  /* 0x0000001014157981 */ /* 0x000f62000c1e1500 */
[-C--:B------:R-:W-:Y:S02]  /*0790*/  LEA.HI.X.SX32 R47, R47, R3.reuse, 0x1, P4 ;  /* 0x000000032f2f7211 */ /* 0x080fe400020f0eff */
[-C--:B------:R-:W-:Y:S01]  /*07a0*/  IADD3 R60, P6, R85, R2.reuse, RZ ;  /* 0x00000002553c7210 */ /* 0x080fe20007fde0ff */
[----:B------:R-:W5:Y:S01]  /*07b0*/  LDG.E.U16 R37, desc[UR16][R36.64] ;  /* 0x0000001024257981 */ /* 0x000f62000c1e1500 */
[----:B------:R-:W-:Y:S02]  /*07c0*/  IADD3 R62, P4, R87, R2, RZ ;  /* 0x00000002573e7210 */ /* 0x000fe40007f9e0ff */
[-C--:B------:R-:W-:Y:S01]  /*07d0*/  LEA.HI.X.SX32 R55, R55, R3.reuse, 0x1, P0 ;  /* 0x0000000337377211 */ /* 0x080fe200000f0eff */
[----:B------:R-:W5:Y:S01]  /*07e0*/  LDG.E.U16 R53, desc[UR16][R52.64] ;  /* 0x0000001034357981 */ /* 0x000f62000c1e1500 */
[----:B------:R-:W-:-:S02]  /*07f0*/  LEA.HI.X.SX32 R49, R49, R3, 0x1, P5 ;  /* 0x0000000331317211 */ /* 0x000fc400028f0eff */
[----:B0-----:R-:W-:Y:S01]  /*0800*/  IADD3 R2, P5, R89, R2, RZ ;  /* 0x0000000259027210 */ /* 0x001fe20007fbe0ff */
[----:B------:R-:W5:Y:S01]  /*0810*/  LDG.E.U16 R7, desc[UR16][R6.64] ;  /* 0x0000001006077981 */ /* 0x000f62000c1e1500 */
[-C--:B------:R-:W-:Y:S02]  /*0820*/  LEA.HI.X.SX32 R57, R57, R3.reuse, 0x1, P3 ;  /* 0x0000000339397211 */ /* 0x080fe400018f0eff */
[-C--:B------:R-:W-:Y:S01]  /*0830*/  LEA.HI.X.SX32 R59, R59, R3.reuse, 0x1, P2 ;  /* 0x000000033b3b7211 */ /* 0x080fe200010f0eff */
[----:B------:R-:W5:Y:S01]  /*0840*/  LDG.E.U16 R23, desc[UR16][R22.64] ;  /* 0x0000001016177981 */ /* 0x000f62000c1e1500 */
[-C--:B------:R-:W-:Y:S02]  /*0850*/  LEA.HI.X.SX32 R61, R61, R3.reuse, 0x1, P6 ;  /* 0x000000033d3d7211 */ /* 0x080fe400030f0eff */
[-C--:B------:R-:W-:Y:S01]  /*0860*/  LEA.HI.X.SX32 R63, R63, R3.reuse, 0x1, P4 ;  /* 0x000000033f3f7211 */ /* 0x080fe200020f0eff */
[----:B------:R-:W5:Y:S01]  /*0870*/  LDG.E.U16 R39, desc[UR16][R38.64] ;  /* 0x0000001026277981 */ /* 0x000f62000c1e1500 */
[----:B------:R-:W-:-:S03]  /*0880*/  LEA.HI.X.SX32 R3, R65, R3, 0x1, P5 ;  /* 0x0000000341037211 */ /* 0x000fc600028f0eff */
[----:B------:R-:W5:Y:S04]  /*0890*/  LDG.E.U16 R55, desc[UR16][R54.64] ;  /* 0x0000001036377981 */ /* 0x000f68000c1e1500 */
        /* <DEDUP_REMOVED lines=12> */
[----:B------:R0:W5:Y:S04]  /*0960*/  LDG.E.U16 R65, desc[UR16][R14.64] ;  /* 0x000000100e417981 */ /* 0x000168000c1e1500 */
[----:B------:R-:W5:Y:S04]  /*0970*/  LDG.E.U16 R31, desc[UR16][R30.64] ;  /* 0x000000101e1f7981 */ /* 0x000f68000c1e1500 */
[----:B------:R-:W5:Y:S04]  /*0980*/  LDG.E.U16 R47, desc[UR16][R46.64] ;  /* 0x000000102e2f7981 */ /* 0x000f68000c1e1500 */
[----:B------:R-:W5:Y:S04]  /*0990*/  LDG.E.U16 R63, desc[UR16][R62.64] ;  /* 0x000000103e3f7981 */ /* 0x000f68000c1e1500 */
[----:B------:R1:W5:Y:S04]  /*09a0*/  LDG.E.U16 R16, desc[UR16][R16.64] ;  /* 0x0000001010107981 */ /* 0x000368000c1e1500 */
[----:B------:R-:W5:Y:S04]  /*09b0*/  LDG.E.U16 R32, desc[UR16][R32.64] ;  /* 0x0000001020207981 */ /* 0x000f68000c1e1500 */
[----:B------:R-:W5:Y:S04]  /*09c0*/  LDG.E.U16 R48, desc[UR16][R48.64] ;  /* 0x0000001030307981 */ /* 0x000f68000c1e1500 */
[----:B------:R1:W5:Y:S01]  /*09d0*/  LDG.E.U16 R14, desc[UR16][R2.64] ;  /* 0x00000010020e7981 */ /* 0x000362000c1e1500 */
[----:B------:R-:W1:Y:S01]  /*09e0*/  S2UR UR4, SR_CgaCtaId ;  /* 0x00000000000479c3 */ /* 0x000e620000008800 */
[C---:B0-----:R-:W-:Y:S01]  /*09f0*/  IMAD.SHL.U32 R15, R186.reuse, 0x2, RZ ;  /* 0x00000002ba0f7824 */ /* 0x041fe200078e00ff */
[----:B-1----:R-:W-:Y:S01]  /*0a00*/  LOP3.LUT R17, R186, 0x40, RZ, 0xc0, !PT ;  /* 0x00000040ba117812 */ /* 0x002fe200078ec0ff */
[----:B------:R-:W-:-:S03]  /*0a10*/  UMOV UR21, 0x400 ;  /* 0x0000040000157882 */ /* 0x000fc60000000000 */
[----:B------:R-:W-:Y:S01]  /*0a20*/  LOP3.LUT R0, R15, 0x7e, RZ, 0xc0, !PT ;  /* 0x0000007e0f007812 */ /* 0x000fe200078ec0ff */
[----:B------:R-:W-:-:S04]  /*0a30*/  VIADD R187, R64, 0x80 ;  /* 0x0000008040bb7836 */ /* 0x000fc80000000000 */
[----:B------:R-:W-:Y:S01]  /*0a40*/  IMAD R9, R17, 0x40, R0 ;  /* 0x0000004011097824 */ /* 0x000fe200078e0200 */
[----:B------:R-:W-:-:S04]  /*0a50*/  ISETP.GE.AND P0, PT, R187, 0x1, PT ;  /* 0x00000001bb00780c */ /* 0x000fc80003f06270 */
[C---:B------:R-:W-:Y:S01]  /*0a60*/  LOP3.LUT R0, R9.reuse, 0x10, RZ, 0x3c, !PT ;  /* 0x0000001009007812 */ /* 0x040fe200078e3cff */
[----:B------:R-:W-:Y:S01]  /*0a70*/  ULEA UR21, UR4, UR21, 0x18 ;  /* 0x0000001504157291 */ /* 0x000fe2000f8ec03f */
[C---:B------:R-:W-:Y:S02]  /*0a80*/  LOP3.LUT R2, R9.reuse, 0x20, RZ, 0x3c, !PT ;  /* 0x0000002009027812 */ /* 0x040fe400078e3cff */
[C---:B------:R-:W-:Y:S02]  /*0a90*/  LOP3.LUT R3, R9.reuse, 0x30, RZ, 0x3c, !PT ;  /* 0x0000003009037812 */ /* 0x040fe400078e3cff */
[C---:B------:R-:W-:Y:S02]  /*0aa0*/  LOP3.LUT R4, R9.reuse, 0x40, RZ, 0x3c, !PT ;  /* 0x0000004009047812 */ /* 0x040fe400078e3cff */
[----:B------:R-:W-:Y:S01]  /*0ab0*/  LOP3.LUT R6, R9, 0x60, RZ, 0x3c, !PT ;  /* 0x0000006009067812 */ /* 0x000fe200078e3cff */
[----:B------:R-:W-:Y:S01]  /*0ac0*/  IMAD.MOV.U32 R233, RZ, RZ, 0x3f800000 ;  /* 0x3f800000ffe97424 */ /* 0x000fe200078e00ff */
[----:B------:R-:W-:Y:S01]  /*0ad0*/  CS2R R168, SRZ ;  /* 0x0000000000a87805 */ /* 0x000fe2000001ff00 */
[----:B------:R-:W-:Y:S01]  /*0ae0*/  IMAD.MOV.U32 R10, RZ, RZ, -0x800000 ;  /* 0xff800000ff0a7424 */ /* 0x000fe200078e00ff */
[----:B------:R-:W-:Y:S01]  /*0af0*/  CS2R R170, SRZ ;  /* 0x0000000000aa7805 */ /* 0x000fe2000001ff00 */
[----:B------:R-:W-:Y:S01]  /*0b00*/  IMAD.MOV.U32 R232, RZ, RZ, 0x3f800000 ;  /* 0x3f800000ffe87424 */ /* 0x000fe200078e00ff */
[----:B------:R-:W-:Y:S01]  /*0b10*/  CS2R R172, SRZ ;  /* 0x0000000000ac7805 */ /* 0x000fe2000001ff00 */
[----:B------:R-:W-:Y:S01]  /*0b20*/  IMAD.MOV.U32 R184, RZ, RZ, 0x3f800000 ;  /* 0x3f800000ffb87424 */ /* 0x000fe200078e00ff */
[----:B------:R-:W-:Y:S01]  /*0b30*/  CS2R R174, SRZ ;  /* 0x0000000000ae7805 */ /* 0x000fe2000001ff00 */
[----:B------:R-:W-:Y:S01]  /*0b40*/  IMAD.MOV.U32 R185, RZ, RZ, 0x3f800000 ;  /* 0x3f800000ffb97424 */ /* 0x000fe200078e00ff */
[----:B------:R-:W-:-:S02]  /*0b50*/  CS2R R176, SRZ ;  /* 0x0000000000b07805 */ /* 0x000fc4000001ff00 */
[----:B------:R-:W-:Y:S02]  /*0b60*/  CS2R R178, SRZ ;  /* 0x0000000000b27805 */ /* 0x000fe4000001ff00 */
[----:B------:R-:W-:Y:S02]  /*0b70*/  CS2R R180, SRZ ;  /* 0x0000000000b47805 */ /* 0x000fe4000001ff00 */
[----:B------:R-:W-:Y:S02]  /*0b80*/  CS2R R182, SRZ ;  /* 0x0000000000b67805 */ /* 0x000fe4000001ff00 */
[----:B------:R-:W-:Y:S02]  /*0b90*/  CS2R R152, SRZ ;  /* 0x0000000000987805 */ /* 0x000fe4000001ff00 */
[----:B------:R-:W-:Y:S02]  /*0ba0*/  CS2R R154, SRZ ;  /* 0x00000000009a7805 */ /* 0x000fe4000001ff00 */
[----:B------:R-:W-:-:S02]  /*0bb0*/  CS2R R156, SRZ ;  /* 0x00000000009c7805 */ /* 0x000fc4000001ff00 */
[----:B------:R-:W-:Y:S02]  /*0bc0*/  CS2R R158, SRZ ;  /* 0x00000000009e7805 */ /* 0x000fe4000001ff00 */
[----:B------:R-:W-:Y:S02]  /*0bd0*/  CS2R R160, SRZ ;  /* 0x0000000000a07805 */ /* 0x000fe4000001ff00 */
[----:B------:R-:W-:Y:S02]  /*0be0*/  CS2R R162, SRZ ;  /* 0x0000000000a27805 */ /* 0x000fe4000001ff00 */
[----:B------:R-:W-:Y:S02]  /*0bf0*/  CS2R R164, SRZ ;  /* 0x0000000000a47805 */ /* 0x000fe4000001ff00 */
[----:B------:R-:W-:Y:S02]  /*0c00*/  CS2R R166, SRZ ;  /* 0x0000000000a67805 */ /* 0x000fe4000001ff00 */
[----:B------:R-:W-:Y:S01]  /*0c10*/  LOP3.LUT R13, R186, 0x60, RZ, 0xc0, !PT ;  /* 0x00000060ba0d7812 */ /* 0x000fe200078ec0ff */
[----:B--2---:R-:W-:Y:S04]  /*0c20*/  STS.U16 [R9+UR21], R66 ;  /* 0x0000004209007988 */ /* 0x004fe80008000415 */
[----:B---3--:R-:W-:Y:S04]  /*0c30*/  STS.U16 [R9+UR21+0x400], R18 ;  /* 0x0004001209007988 */ /* 0x008fe80008000415 */
[----:B----4-:R-:W-:Y:S04]  /*0c40*/  STS.U16 [R9+UR21+0x800], R34 ;  /* 0x0008002209007988 */ /* 0x010fe80008000415 */
[----:B-----5:R-:W-:Y:S04]  /*0c50*/  STS.U16 [R9+UR21+0xc00], R50 ;  /* 0x000c003209007988 */ /* 0x020fe80008000415 */
[----:B------:R0:W-:Y:S04]  /*0c60*/  STS.U16 [R0+UR21+0x80], R5 ;  /* 0x0000800500007988 */ /* 0x0001e80008000415 */
[----:B------:R-:W-:Y:S04]  /*0c70*/  STS.U16 [R0+UR21+0x480], R21 ;  /* 0x0004801500007988 */ /* 0x000fe80008000415 */
[----:B------:R-:W-:Y:S01]  /*0c80*/  STS.U16 [R0+UR21+0x880], R37 ;  /* 0x0008802500007988 */ /* 0x000fe20008000415 */
[----:B0-----:R-:W-:-:S03]  /*0c90*/  LOP3.LUT R5, R9, 0x50, RZ, 0x3c, !PT ;  /* 0x0000005009057812 */ /* 0x001fc600078e3cff */
[----:B------:R-:W-:Y:S04]  /*0ca0*/  STS.U16 [R0+UR21+0xc80], R53 ;  /* 0x000c803500007988 */ /* 0x000fe80008000415 */
[----:B------:R0:W-:Y:S04]  /*0cb0*/  STS.U16 [R2+UR21+0x100], R7 ;  /* 0x0001000702007988 */ /* 0x0001e80008000415 */
[----:B------:R-:W-:Y:S04]  /*0cc0*/  STS.U16 [R2+UR21+0x500], R23 ;  /* 0x0005001702007988 */ /* 0x000fe80008000415 */
[----:B------:R-:W-:Y:S01]  /*0cd0*/  STS.U16 [R2+UR21+0x900], R39 ;  /* 0x0009002702007988 */ /* 0x000fe20008000415 */
[----:B0-----:R-:W-:-:S03]  /*0ce0*/  LOP3.LUT R7, R9, 0x70, RZ, 0x3c, !PT ;  /* 0x0000007009077812 */ /* 0x001fc600078e3cff */
[----:B------:R-:W-:Y:S04]  /*0cf0*/  STS.U16 [R2+UR21+0xd00], R55 ;  /* 0x000d003702007988 */ /* 0x000fe80008000415 */
[----:B------:R0:W-:Y:S04]  /*0d00*/  STS.U16 [R3+UR21+0x180], R8 ;  /* 0x0001800803007988 */ /* 0x0001e80008000415 */
[----:B------:R-:W-:Y:S04]  /*0d10*/  STS.U16 [R3+UR21+0x580], R24 ;  /* 0x0005801803007988 */ /* 0x000fe80008000415 */
[----:B------:R-:W-:Y:S04]  /*0d20*/  STS.U16 [R3+UR21+0x980], R40 ;  /* 0x0009802803007988 */ /* 0x000fe80008000415 */
[----:B------:R-:W-:Y:S04]  /*0d30*/  STS.U16 [R3+UR21+0xd80], R56 ;  /* 0x000d803803007988 */ /* 0x000fe80008000415 */
[----:B------:R-:W-:Y:S04]  /*0d40*/  STS.U16 [R4+UR21+0x600], R27 ;  /* 0x0006001b04007988 */ /* 0x000fe80008000415 */
[----:B------:R1:W-:Y:S04]  /*0d50*/  STS.U16 [R4+UR21+0x200], R11 ;  /* 0x0002000b04007988 */ /* 0x0003e80008000415 */
[----:B------:R-:W-:Y:S04]  /*0d60*/  STS.U16 [R4+UR21+0xa00], R43 ;  /* 0x000a002b04007988 */ /* 0x000fe80008000415 */
[----:B------:R-:W-:Y:S04]  /*0d70*/  STS.U16 [R4+UR21+0xe00], R59 ;  /* 0x000e003b04007988 */ /* 0x000fe80008000415 */
[----:B------:R2:W-:Y:S04]  /*0d80*/  STS.U16 [R5+UR21+0x280], R12 ;  /* 0x0002800c05007988 */ /* 0x0005e80008000415 */
[----:B------:R3:W-:Y:S04]  /*0d90*/  STS.U16 [R5+UR21+0x680], R28 ;  /* 0x0006801c05007988 */ /* 0x0007e80008000415 */
[----:B------:R3:W-:Y:S04]  /*0da0*/  STS.U16 [R5+UR21+0xa80], R44 ;  /* 0x000a802c05007988 */ /* 0x0007e80008000415 */
[----:B------:R3:W-:Y:S04]  /*0db0*/  STS.U16 [R5+UR21+0xe80], R60 ;  /* 0x000e803c05007988 */ /* 0x0007e80008000415 */
[----:B------:R3:W-:Y:S04]  /*0dc0*/  STS.U16 [R6+UR21+0x300], R65 ;  /* 0x0003004106007988 */ /* 0x0007e80008000415 */
[----:B------:R3:W-:Y:S04]  /*0dd0*/  STS.U16 [R6+UR21+0x700], R31 ;  /* 0x0007001f06007988 */ /* 0x0007e80008000415 */
[----:B------:R3:W-:Y:S04]  /*0de0*/  STS.U16 [R6+UR21+0xb00], R47 ;  /* 0x000b002f06007988 */ /* 0x0007e80008000415 */
[----:B------:R3:W-:Y:S01]  /*0df0*/  STS.U16 [R6+UR21+0xf00], R63 ;  /* 0x000f003f06007988 */ /* 0x0007e20008000415 */
[----:B0-----:R-:W-:-:S03]  /*0e00*/  IMAD.MOV.U32 R8, RZ, RZ, -0x800000 ;  /* 0xff800000ff087424 */ /* 0x001fc600078e00ff */
[----:B------:R3:W-:Y:S01]  /*0e10*/  STS.U16 [R7+UR21+0x380], R16 ;  /* 0x0003801007007988 */ /* 0x0007e20008000415 */
[----:B-1----:R-:W-:-:S03]  /*0e20*/  IMAD.MOV.U32 R11, RZ, RZ, -0x800000 ;  /* 0xff800000ff0b7424 */ /* 0x002fc600078e00ff */
[----:B------:R3:W-:Y:S01]  /*0e30*/  STS.U16 [R7+UR21+0x780], R32 ;  /* 0x0007802007007988 */ /* 0x0007e20008000415 */
[----:B------:R-:W-:-:S03]  /*0e40*/  IMAD.MOV.U32 R9, RZ, RZ, -0x800000 ;  /* 0xff800000ff097424 */ /* 0x000fc600078e00ff */
[----:B------:R3:W-:Y:S01]  /*0e50*/  STS.U16 [R7+UR21+0xb80], R48 ;  /* 0x000b803007007988 */ /* 0x0007e20008000415 */
[----:B--2---:R-:W-:-:S03]  /*0e60*/  LOP3.LUT R12, R186, 0x7f, RZ, 0xc0, !PT ;  /* 0x0000007fba0c7812 */ /* 0x004fc600078ec0ff */
[----:B------:R3:W-:Y:S01]  /*0e70*/  STS.U16 [R7+UR21+0xf80], R14 ;  /* 0x000f800e07007988 */ /* 0x0007e20008000415 */
[----:B------:R-:W-:Y:S05]  /*0e80*/  @!P0 BRA `(.L_x_0) ;  /* 0x0000009c00808947 */ /* 0x000fea0003800000 */
[----:B------:R-:W0:Y:S01]  /*0e90*/  LDC.64 R8, c[0x0][0x260] ;  /* 0x00009800ff087b82 */ /* 0x000e220000000a00 */
[----:B------:R-:W-:Y:S01]  /*0ea0*/  ULDC UR4, c[0x0][0x258] ;  /* 0x0000960000047ab9 */ /* 0x000fe20000000800 */
[----:B------:R-:W-:Y:S01]  /*0eb0*/  ISETP.NE.U32.AND P0, PT, R17, RZ, PT ;  /* 0x000000ff1100720c */ /* 0x000fe20003f05070 */
[----:B------:R-:W-:Y:S01]  /*0ec0*/  ULDC.64 UR6, c[0x0][0x220] ;  /* 0x0000880000067ab9 */ /* 0x000fe20000000a00 */
[----:B------:R-:W-:Y:S01]  /*0ed0*/  SHF.R.U32.HI R21, RZ, 0x2, R186 ;  /* 0x00000002ff157819 */ /* 0x000fe200000116ba */
[----:B------:R-:W-:Y:S01]  /*0ee0*/  USHF.R.U32.HI UR12, URZ, 0x4, UR21 ;  /* 0x000000043f0c7899 */ /* 0x000fe20008011615 */
[----:B------:R-:W-:Y:S01]  /*0ef0*/  SHF.R.U32.HI R13, RZ, 0x1, R13 ;  /* 0x00000001ff0d7819 */ /* 0x000fe2000001160d */
[----:B------:R-:W-:Y:S01]  /*0f00*/  UMOV UR8, URZ ;  /* 0x0000003f00087c82 */ /* 0x000fe20008000000 */
[----:B------:R-:W1:Y:S01]  /*0f10*/  LDC.64 R204, c[0x0][0x250] ;  /* 0x00009400ffcc7b82 */ /* 0x000e620000000a00 */
[----:B------:R-:W-:Y:S01]  /*0f20*/  SGXT.U32 R21, R21, 0x3 ;  /* 0x000000031515781a */ /* 0x000fe20000000000 */
[----:B------:R-:W-:Y:S01]  /*0f30*/  USGXT.U32 UR12, UR12, 0xe ;  /* 0x0000000e0c0c789a */ /* 0x000fe20008000000 */
[----:B------:R-:W-:Y:S01]  /*0f40*/  IMAD.MOV.U32 R192, RZ, RZ, -0x800000 ;  /* 0xff800000ffc07424 */ /* 0x000fe200078e00ff */
[----:B------:R-:W-:Y:S01]  /*0f50*/  UMOV UR10, 0xfffffffe ;  /* 0xfffffffe000a7882 */ /* 0x000fe20000000000 */
[----:B------:R-:W-:Y:S01]  /*0f60*/  LOP3.LUT R13, R64, R13, R21, 0xfe, !PT ;  /* 0x0000000d400d7212 */ /* 0x000fe200078efe15 */
[----:B------:R-:W-:Y:S01]  /*0f70*/  UIADD3 UR13, UP0, UR12, 0x80, URZ ;  /* 0x000000800c0d7890 */ /* 0x000fe2000ff1e03f */
[----:B------:R-:W-:Y:S01]  /*0f80*/  IMAD.MOV.U32 R233, RZ, RZ, 0x3f800000 ;  /* 0x3f800000ffe97424 */ /* 0x000fe200078e00ff */
[----:B------:R-:W2:Y:S01]  /*0f90*/  LDC R73, c[0x0][0x268] ;  /* 0x00009a00ff497b82 */ /* 0x000ea20000000800 */
[----:B------:R-:W-:Y:S01]  /*0fa0*/  UMOV UR11, 0x7fffffdf ;  /* 0x7fffffdf000b7882 */ /* 0x000fe20000000000 */
[----:B------:R-:W-:Y:S01]  /*0fb0*/  IMAD.MOV.U32 R232, RZ, RZ, 0x3f800000 ;  /* 0x3f800000ffe87424 */ /* 0x000fe200078e00ff */
[----:B------:R-:W-:Y:S01]  /*0fc0*/  CS2R R168, SRZ ;  /* 0x0000000000a87805 */ /* 0x000fe2000001ff00 */
[----:B------:R-:W-:Y:S01]  /*0fd0*/  IMAD.MOV.U32 R191, RZ, RZ, -0x800000 ;  /* 0xff800000ffbf7424 */ /* 0x000fe200078e00ff */
[----:B------:R-:W-:Y:S01]  /*0fe0*/  CS2R R170, SRZ ;  /* 0x0000000000aa7805 */ /* 0x000fe2000001ff00 */
[----:B------:R-:W-:Y:S01]  /*0ff0*/  IMAD.MOV.U32 R190, RZ, RZ, -0x800000 ;  /* 0xff800000ffbe7424 */ /* 0x000fe200078e00ff */
[----:B------:R-:W-:Y:S01]  /*1000*/  CS2R R172, SRZ ;  /* 0x0000000000ac7805 */ /* 0x000fe2000001ff00 */
[----:B0-----:R-:W-:Y:S01]  /*1010*/  IMAD.MOV.U32 R11, RZ, RZ, R8 ;  /* 0x000000ffff0b7224 */ /* 0x001fe200078e0008 */
[----:B------:R-:W-:Y:S01]  /*1020*/  SHF.R.U32.HI R8, RZ, 0x5, R186 ;  /* 0x00000005ff087819 */ /* 0x000fe200000116ba */
[----:B------:R0:W-:Y:S01]  /*1030*/  STL [R1+0x1e8], R9 ;  /* 0x0001e80901007387 */ /* 0x0001e20000100800 */
[----:B------:R-:W-:Y:S01]  /*1040*/  IMAD R19, R12, R9, RZ ;  /* 0x000000090c137224 */ /* 0x000fe200078e02ff */
[----:B------:R-:W-:-:S02]  /*1050*/  CS2R R174, SRZ ;  /* 0x0000000000ae7805 */ /* 0x000fc4000001ff00 */
[----:B------:R-:W-:Y:S02]  /*1060*/  SGXT.U32 R8, R8, 0x2 ;  /* 0x000000020808781a */ /* 0x000fe40000000000 */
[----:B------:R-:W-:Y:S01]  /*1070*/  CS2R R176, SRZ ;  /* 0x0000000000b07805 */ /* 0x000fe2000001ff00 */
[----:B------:R-:W-:Y:S01]  /*1080*/  IMAD.SHL.U32 R207, R19, 0x2, RZ ;  /* 0x0000000213cf7824 */ /* 0x000fe200078e00ff */
[----:B------:R-:W-:Y:S01]  /*1090*/  CS2R R178, SRZ ;  /* 0x0000000000b27805 */ /* 0x000fe2000001ff00 */
[----:B-1----:R-:W-:Y:S01]  /*10a0*/  IMAD R204, R204, UR20, RZ ;  /* 0x00000014cccc7c24 */ /* 0x002fe2000f8e02ff */
[----:B------:R-:W-:Y:S01]  /*10b0*/  CS2R R180, SRZ ;  /* 0x0000000000b47805 */ /* 0x000fe2000001ff00 */
[----:B------:R-:W-:Y:S01]  /*10c0*/  IMAD R10, R8, R205, RZ ;  /* 0x000000cd080a7224 */ /* 0x000fe200078e02ff */
[----:B0-----:R-:W-:Y:S01]  /*10d0*/  LOP3.LUT R9, R186, 0x1f, RZ, 0xc0, !PT ;  /* 0x0000001fba097812 */ /* 0x001fe200078ec0ff */
[----:B------:R-:W-:Y:S01]  /*10e0*/  IMAD R8, R11, UR20, RZ ;  /* 0x000000140b087c24 */ /* 0x000fe2000f8e02ff */
[----:B------:R-:W-:Y:S01]  /*10f0*/  CS2R R182, SRZ ;  /* 0x0000000000b67805 */ /* 0x000fe2000001ff00 */
[----:B---3--:R-:W-:Y:S01]  /*1100*/  IMAD R14, R205, 0x4, R10 ;  /* 0x00000004cd0e7824 */ /* 0x008fe200078e020a */
[----:B------:R-:W-:Y:S01]  /*1110*/  CS2R R152, SRZ ;  /* 0x0000000000987805 */ /* 0x000fe2000001ff00 */
[----:B------:R-:W-:Y:S01]  /*1120*/  IMAD R9, R9, UR4, RZ ;  /* 0x0000000409097c24 */ /* 0x000fe2000f8e02ff */
[----:B------:R-:W-:Y:S01]  /*1130*/  ULDC.64 UR4, c[0x0][0x218] ;  /* 0x0000860000047ab9 */ /* 0x000fe20000000a00 */
[C---:B------:R-:W-:Y:S01]  /*1140*/  IMAD R16, R205.reuse, 0x4, R14 ;  /* 0x00000004cd107824 */ /* 0x040fe200078e020e */
[----:B------:R-:W-:Y:S01]  /*1150*/  CS2R R154, SRZ ;  /* 0x00000000009a7805 */ /* 0x000fe2000001ff00 */
[C---:B------:R-:W-:Y:S01]  /*1160*/  IMAD.SHL.U32 R206, R8.reuse, 0x2, RZ ;  /* 0x0000000208ce7824 */ /* 0x040fe200078e00ff */
[----:B------:R-:W-:Y:S01]  /*1170*/  CS2R R156, SRZ ;  /* 0x00000000009c7805 */ /* 0x000fe2000001ff00 */
[----:B------:R-:W-:Y:S01]  /*1180*/  IMAD R18, R205, 0x4, R16 ;  /* 0x00000004cd127824 */ /* 0x000fe200078e0210 */
[----:B------:R-:W-:Y:S01]  /*1190*/  CS2R R158, SRZ ;  /* 0x00000000009e7805 */ /* 0x000fe2000001ff00 */
[----:B------:R-:W-:Y:S01]  /*11a0*/  IMAD.HI R17, R8, 0x2, RZ ;  /* 0x0000000208117827 */ /* 0x000fe200078e02ff */
[----:B------:R-:W-:Y:S01]  /*11b0*/  IADD3 R206, P3, P4, R207, UR6, R206 ;  /* 0x00000006cfce7c10 */ /* 0x000fe2000fc7e0ce */
[----:B------:R-:W-:Y:S01]  /*11c0*/  UIADD3 UR6, UR21, 0x2000, URZ ;  /* 0x0000200015067890 */ /* 0x000fe2000fffe03f */
[----:B------:R-:W-:Y:S01]  /*11d0*/  CS2R R160, SRZ ;  /* 0x0000000000a07805 */ /* 0x000fe2000001ff00 */
[----:B------:R-:W-:Y:S01]  /*11e0*/  IMAD.SHL.U32 R11, R9, 0x2, RZ ;  /* 0x00000002090b7824 */ /* 0x000fe200078e00ff */
[----:B------:R-:W-:Y:S01]  /*11f0*/  CS2R R162, SRZ ;  /* 0x0000000000a27805 */ /* 0x000fe2000001ff00 */
[C---:B------:R-:W-:Y:S01]  /*1200*/  IMAD.SHL.U32 R8, R204.reuse, 0x2, RZ ;  /* 0x00000002cc087824 */ /* 0x040fe200078e00ff */
[----:B------:R-:W-:Y:S01]  /*1210*/  USHF.R.U32.HI UR6, URZ, 0x4, UR6 ;  /* 0x000000043f067899 */ /* 0x000fe20008011606 */
[----:B------:R-:W-:Y:S01]  /*1220*/  IMAD R12, R205, 0x4, R18 ;  /* 0x00000004cd0c7824 */ /* 0x000fe200078e0212 */
[----:B------:R-:W-:Y:S01]  /*1230*/  CS2R R164, SRZ ;  /* 0x0000000000a47805 */ /* 0x000fe2000001ff00 */
[----:B------:R-:W-:Y:S01]  /*1240*/  IMAD.HI R9, R9, 0x2, RZ ;  /* 0x0000000209097827 */ /* 0x000fe200078e02ff */
[----:B------:R-:W-:Y:S01]  /*1250*/  IADD3 R11, P1, P2, R11, UR4, R8 ;  /* 0x000000040b0b7c10 */ /* 0x000fe2000fa3e008 */
[----:B------:R-:W-:Y:S01]  /*1260*/  USGXT.U32 UR6, UR6, 0xe ;  /* 0x0000000e0606789a */ /* 0x000fe20008000000 */
[----:B------:R-:W-:Y:S01]  /*1270*/  CS2R R166, SRZ ;  /* 0x0000000000a67805 */ /* 0x000fe2000001ff00 */
[----:B------:R-:W-:Y:S01]  /*1280*/  IMAD.HI R204, R204, 0x2, RZ ;  /* 0x00000002cccc7827 */ /* 0x000fe200078e02ff */
[----:B------:R-:W-:Y:S01]  /*1290*/  UMOV UR4, URZ ;  /* 0x0000003f00047c82 */ /* 0x000fe20008000000 */
[----:B------:R-:W-:-:S02]  /*12a0*/  UIADD3 UR42, UP1, UR6, 0x2, URZ ;  /* 0x00000002062a7890 */ /* 0x000fc4000ff3e03f */
[----:B------:R-:W-:Y:S01]  /*12b0*/  IMAD R20, R205, 0x4, R12 ;  /* 0x00000004cd147824 */ /* 0x000fe200078e020c */
[----:B------:R-:W-:Y:S01]  /*12c0*/  IADD3.X R9, R9, UR5, R204, P1, P2 ;  /* 0x0000000509097c10 */ /* 0x000fe20008fe44cc */
[----:B------:R-:W-:Y:S01]  /*12d0*/  IMAD.HI R32, R19, 0x2, RZ ;  /* 0x0000000213207827 */ /* 0x000fe200078e02ff */
[-C--:B------:R-:W-:Y:S01]  /*12e0*/  LEA R184, P1, R10, R11.reuse, 0x1 ;  /* 0x0000000b0ab87211 */ /* 0x080fe200078208ff */
[----:B------:R-:W-:Y:S01]  /*12f0*/  UMOV UR5, URZ ;  /* 0x0000003f00057c82 */ /* 0x000fe20008000000 */
[----:B------:R-:W-:Y:S01]  /*1300*/  LEA R188, P2, R14, R11, 0x1 ;  /* 0x0000000b0ebc7211 */ /* 0x000fe200078408ff */
[----:B------:R-:W-:Y:S01]  /*1310*/  IMAD R22, R205, 0x4, R20 ;  /* 0x00000004cd167824 */ /* 0x000fe200078e0214 */
[----:B------:R-:W-:Y:S01]  /*1320*/  LEA.HI.X.SX32 R185, R10, R9, 0x1, P1 ;  /* 0x000000090ab97211 */ /* 0x000fe200008f0eff */
[----:B--2---:R-:W-:Y:S01]  /*1330*/  IMAD R75, R73, 0x22, RZ ;  /* 0x00000022494b7824 */ /* 0x004fe200078e02ff */
[----:B------:R-:W-:Y:S01]  /*1340*/  IADD3.X R207, R32, UR7, R17, P3, P4 ;  /* 0x0000000720cf7c10 */ /* 0x000fe20009fe8411 */
[C---:B------:R-:W-:Y:S01]  /*1350*/  IMAD R24, R205.reuse, 0x4, R22 ;  /* 0x00000004cd187824 */ /* 0x040fe200078e0216 */
[----:B------:R-:W-:Y:S01]  /*1360*/  LEA R186, P1, R16, R11, 0x1 ;  /* 0x0000000b10ba7211 */ /* 0x000fe200078208ff */
[----:B------:R0:W-:Y:S01]  /*1370*/  STL.64 [R1+0x1e0], R184 ;  /* 0x0001e0b801007387 */ /* 0x0001e20000100a00 */
[-C--:B------:R-:W-:Y:S01]  /*1380*/  LEA.HI.X.SX32 R189, R14, R9.reuse, 0x1, P2 ;  /* 0x000000090ebd7211 */ /* 0x080fe200010f0eff */
[----:B------:R-:W-:Y:S01]  /*1390*/  IMAD R26, R205, 0x4, R24 ;  /* 0x00000004cd1a7824 */ /* 0x000fe200078e0218 */
[----:B------:R-:W-:Y:S01]  /*13a0*/  LEA.HI.X.SX32 R187, R16, R9, 0x1, P1 ;  /* 0x0000000910bb7211 */ /* 0x000fe200008f0eff */
[----:B------:R-:W-:Y:S01]  /*13b0*/  IMAD R45, R73, 0x12, RZ ;  /* 0x00000012492d7824 */ /* 0x000fe200078e02ff */
[-C--:B------:R-:W-:Y:S01]  /*13c0*/  IADD3 R200, P5, R75, R206.reuse, RZ ;  /* 0x000000ce4bc87210 */ /* 0x080fe20007fbe0ff */
[----:B------:R-:W-:Y:S01]  /*13d0*/  IMAD R28, R205, 0x4, R26 ;  /* 0x00000004cd1c7824 */ /* 0x000fe200078e021a */
[----:B------:R1:W-:Y:S01]  /*13e0*/  STL.64 [R1+0x1d8], R188 ;  /* 0x0001d8bc01007387 */ /* 0x0003e20000100a00 */
[----:B------:R-:W-:Y:S01]  /*13f0*/  IMAD R77, R73, 0x24, RZ ;  /* 0x00000024494d7824 */ /* 0x000fe200078e02ff */
[----:B------:R-:W-:Y:S01]  /*1400*/  UIADD3.X UR9, UR5, 0x40000040, URZ, UP0, !UPT ;  /* 0x4000004005097890 */ /* 0x000fe200087fe43f */
[----:B------:R-:W-:Y:S01]  /*1410*/  IMAD R30, R205, 0x4, R28 ;  /* 0x00000004cd1e7824 */ /* 0x000fe200078e021c */
[----:B------:R2:W-:Y:S01]  /*1420*/  STL.64 [R1+0x1d0], R186 ;  /* 0x0001d0ba01007387 */ /* 0x0005e20000100a00 */
[C---:B0-----:R-:W-:Y:S01]  /*1430*/  LEA R184, P3, R18.reuse, R11, 0x1 ;  /* 0x0000000b12b87211 */ /* 0x041fe200078608ff */
[----:B------:R-:W-:Y:S01]  /*1440*/  IMAD R43, R73, 0x11, RZ ;  /* 0x00000011492b7824 */ /* 0x000fe200078e02ff */
[----:B------:R-:W-:Y:S01]  /*1450*/  UIADD3.X UR43, UR8, 0x40000040, URZ, UP1, !UPT ;  /* 0x40000040082b7890 */ /* 0x000fe20008ffe43f */
[----:B------:R-:W-:Y:S01]  /*1460*/  IMAD R8, R205, 0x4, R30 ;  /* 0x00000004cd087824 */ /* 0x000fe200078e021e */
[----:B------:R-:W-:Y:S01]  /*1470*/  LEA.HI.X.SX32 R185, R18, R9, 0x1, P3 ;  /* 0x0000000912b97211 */ /* 0x000fe200018f0eff */
[----:B------:R-:W-:Y:S01]  /*1480*/  IMAD R27, R73, 0x9, RZ ;  /* 0x00000009491b7824 */ /* 0x000fe200078e02ff */
[----:B------:R-:W-:Y:S01]  /*1490*/  LEA.HI.X.SX32 R201, R43, R207, 0x1, P5 ;  /* 0x000000cf2bc97211 */ /* 0x000fe200028f0eff */
[----:B------:R-:W-:Y:S01]  /*14a0*/  IMAD R32, R205, 0x4, R8 ;  /* 0x00000004cd207824 */ /* 0x000fe200078e0208 */
[-C--:B-1----:R-:W-:Y:S01]  /*14b0*/  LEA R188, P1, R12, R11.reuse, 0x1 ;  /* 0x0000000b0cbc7211 */ /* 0x082fe200078208ff */
[----:B------:R0:W-:Y:S01]  /*14c0*/  STL.64 [R1+0x1c8], R184 ;  /* 0x0001c8b801007387 */ /* 0x0001e20000100a00 */
[----:B------:R-:W-:Y:S01]  /*14d0*/  IMAD R79, R73, 0x26, RZ ;  /* 0x00000026494f7824 */ /* 0x000fe200078e02ff */
[----:B--2---:R-:W-:Y:S01]  /*14e0*/  LEA R186, P2, R20, R11, 0x1 ;  /* 0x0000000b14ba7211 */ /* 0x004fe200078408ff */
[----:B------:R-:W-:Y:S01]  /*14f0*/  IMAD R34, R205, 0x4, R32 ;  /* 0x00000004cd227824 */ /* 0x000fe200078e0220 */
[-C--:B------:R-:W-:Y:S01]  /*1500*/  LEA.HI.X.SX32 R189, R12, R9.reuse, 0x1, P1 ;  /* 0x000000090cbd7211 */ /* 0x080fe200008f0eff */
[----:B------:R-:W-:Y:S01]  /*1510*/  IMAD R49, R73, 0x14, RZ ;  /* 0x0000001449317824 */ /* 0x000fe200078e02ff */
[----:B------:R-:W-:Y:S01]  /*1520*/  LEA.HI.X.SX32 R187, R20, R9, 0x1, P2 ;  /* 0x0000000914bb7211 */ /* 0x000fe200010f0eff */
[----:B------:R-:W-:Y:S01]  /*1530*/  IMAD R10, R205, 0x4, R34 ;  /* 0x00000004cd0a7824 */ /* 0x000fe200078e0222 */
[----:B------:R-:W-:Y:S01]  /*1540*/  UMOV UR7, URZ ;  /* 0x0000003f00077c82 */ /* 0x000fe20008000000 */
[----:B------:R-:W-:Y:S01]  /*1550*/  STL.64 [R1+0x1c0], R188 ;  /* 0x0001c0bc01007387 */ /* 0x000fe20000100a00 */
[----:B------:R-:W-:Y:S01]  /*1560*/  IMAD R29, R73, 0xa, RZ ;  /* 0x0000000a491d7824 */ /* 0x000fe200078e02ff */
[----:B------:R-:W-:Y:S01]  /*1570*/  UMOV UR8, UR13 ;  /* 0x0000000d00087c82 */ /* 0x000fe20008000000 */
[C---:B0-----:R-:W-:Y:S01]  /*1580*/  LEA R184, P3, R22.reuse, R11, 0x1 ;  /* 0x0000000b16b87211 */ /* 0x041fe200078608ff */
[----:B------:R0:W-:Y:S01]  /*1590*/  STL.64 [R1+0x1b8], R186 ;  /* 0x0001b8ba01007387 */ /* 0x0001e20000100a00 */
[----:B------:R-:W-:Y:S01]  /*15a0*/  IMAD R14, R205, 0x4, R10 ;  /* 0x00000004cd0e7824 */ /* 0x000fe200078e020a */
[----:B------:R-:W-:Y:S01]  /*15b0*/  UIADD3.64 UR10, UR6, -UR10, URZ ;  /* 0x8000000a060a7297 */ /* 0x000fe2000fffe03f */
[----:B------:R-:W-:Y:S01]  /*15c0*/  LEA.HI.X.SX32 R185, R22, R9, 0x1, P3 ;  /* 0x0000000916b97211 */ /* 0x000fe200018f0eff */
[----:B------:R-:W-:Y:S01]  /*15d0*/  IMAD R81, R73, 0x28, RZ ;  /* 0x0000002849517824 */ /* 0x000fe200078e02ff */
[C---:B------:R-:W-:Y:S01]  /*15e0*/  LEA R20, P3, R28.reuse, R11, 0x1 ;  /* 0x0000000b1c147211 */ /* 0x040fe200078608ff */
[C---:B------:R-:W-:Y:S01]  /*15f0*/  IMAD R16, R205.reuse, 0x4, R14 ;  /* 0x00000004cd107824 */ /* 0x040fe200078e020e */
[----:B------:R-:W-:Y:S01]  /*1600*/  UIADD3.64 UR44, UR8, 0x80, URZ ;  /* 0x00000080082c7897 */ /* 0x000fe2000fffe03f */
[----:B------:R1:W-:Y:S01]  /*1610*/  STL.64 [R1+0x1b0], R184 ;  /* 0x0001b0b801007387 */ /* 0x0003e20000100a00 */
[----:B------:R-:W-:Y:S01]  /*1620*/  LEA.HI.X.SX32 R21, R28, R9, 0x1, P3 ;  /* 0x000000091c157211 */ /* 0x000fe200018f0eff */
[----:B------:R-:W-:Y:S01]  /*1630*/  IMAD R12, R205, 0x4, R16 ;  /* 0x00000004cd0c7824 */ /* 0x000fe200078e0210 */
[----:B------:R-:W-:Y:S01]  /*1640*/  UIADD3.64 UR48, UR8, 0x100, URZ ;  /* 0x0000010008307897 */ /* 0x000fe2000fffe03f */
[C---:B0-----:R-:W-:Y:S01]  /*1650*/  LEA R186, P1, R24.reuse, R11, 0x1 ;  /* 0x0000000b18ba7211 */ /* 0x041fe200078208ff */
[----:B------:R-:W-:Y:S01]  /*1660*/  IMAD R47, R73, 0x13, RZ ;  /* 0x00000013492f7824 */ /* 0x000fe200078e02ff */
[----:B------:R0:W-:Y:S01]  /*1670*/  STL.64 [R1+0x198], R20 ;  /* 0x0001981401007387 */ /* 0x0001e20000100a00 */
[----:B------:R-:W-:Y:S01]  /*1680*/  IMAD R18, R205, 0x4, R12 ;  /* 0x00000004cd127824 */ /* 0x000fe200078e020c */
[----:B------:R-:W-:Y:S01]  /*1690*/  LEA.HI.X.SX32 R187, R24, R9, 0x1, P1 ;  /* 0x0000000918bb7211 */ /* 0x000fe200008f0eff */
[C---:B------:R-:W-:Y:S01]  /*16a0*/  IMAD R83, R73.reuse, 0x2a, RZ ;  /* 0x0000002a49537824 */ /* 0x040fe200078e02ff */
[-C--:B------:R-:W-:Y:S01]  /*16b0*/  LEA R188, P1, R30, R11.reuse, 0x1 ;  /* 0x0000000b1ebc7211 */ /* 0x080fe200078208ff */
[C---:B------:R-:W-:Y:S01]  /*16c0*/  IMAD R19, R73.reuse, 0x5, RZ ;  /* 0x0000000549137824 */ /* 0x040fe200078e02ff */
[----:B-1----:R-:W-:Y:S01]  /*16d0*/  LEA R184, P2, R26, R11, 0x1 ;  /* 0x0000000b1ab87211 */ /* 0x002fe200078408ff */
[----:B------:R1:W-:Y:S01]  /*16e0*/  STL.64 [R1+0x1a8], R186 ;  /* 0x0001a8ba01007387 */ /* 0x0003e20000100a00 */
[-C--:B------:R-:W-:Y:S01]  /*16f0*/  LEA.HI.X.SX32 R189, R30, R9.reuse, 0x1, P1 ;  /* 0x000000091ebd7211 */ /* 0x080fe200008f0eff */
[C---:B------:R-:W-:Y:S01]  /*1700*/  IMAD R53, R73.reuse, 0x16, RZ ;  /* 0x0000001649357824 */ /* 0x040fe200078e02ff */
[----:B------:R-:W-:Y:S01]  /*1710*/  LEA.HI.X.SX32 R185, R26, R9, 0x1, P2 ;  /* 0x000000091ab97211 */ /* 0x000fe200010f0eff */
[----:B------:R-:W-:Y:S01]  /*1720*/  IMAD R87, R73, 0x2e, RZ ;  /* 0x0000002e49577824 */ /* 0x000fe200078e02ff */
[----:B------:R-:W-:Y:S01]  /*1730*/  UIADD3.64 UR38, UR42, 0x2, URZ ;  /* 0x000000022a267897 */ /* 0x000fe2000fffe03f */
[----:B0-----:R-:W-:Y:S01]  /*1740*/  IMAD R20, R205, 0x4, R18 ;  /* 0x00000004cd147824 */ /* 0x001fe200078e0212 */
[----:B------:R-:W-:Y:S01]  /*1750*/  UIADD3.64 UR34, UR42, 0x4, URZ ;  /* 0x000000042a227897 */ /* 0x000fe2000fffe03f */
[----:B------:R0:W-:Y:S01]  /*1760*/  STL.64 [R1+0x1a0], R184 ;  /* 0x0001a0b801007387 */ /* 0x0001e20000100a00 */
[----:B------:R-:W-:Y:S01]  /*1770*/  IMAD R51, R73, 0x15, RZ ;  /* 0x0000001549337824 */ /* 0x000fe200078e02ff */
[----:B------:R-:W-:Y:S01]  /*1780*/  UIADD3.64 UR30, UR42, 0xfe, URZ ;  /* 0x000000fe2a1e7897 */ /* 0x000fe2000fffe03f */
[----:B------:R-:W-:Y:S01]  /*1790*/  IMAD R22, R205, 0x4, R20 ;  /* 0x00000004cd167824 */ /* 0x000fe200078e0214 */
[C---:B-1----:R-:W-:Y:S01]  /*17a0*/  LEA R186, P2, R8.reuse, R11, 0x1 ;  /* 0x0000000b08ba7211 */ /* 0x042fe200078408ff */
[----:B------:R1:W-:Y:S01]  /*17b0*/  STL.64 [R1+0x190], R188 ;  /* 0x000190bc01007387 */ /* 0x0003e20000100a00 */
[----:B------:R-:W-:Y:S01]  /*17c0*/  IMAD R31, R73, 0xb, RZ ;  /* 0x0000000b491f7824 */ /* 0x000fe200078e02ff */
[----:B------:R-:W-:Y:S01]  /*17d0*/  UIADD3.64 UR26, UR42, 0x100, URZ ;  /* 0x000001002a1a7897 */ /* 0x000fe2000fffe03f */
[----:B------:R-:W-:Y:S01]  /*17e0*/  LEA.HI.X.SX32 R187, R8, R9, 0x1, P2 ;  /* 0x0000000908bb7211 */ /* 0x000fe200010f0eff */
[----:B------:R-:W-:Y:S01]  /*17f0*/  IMAD R8, R205, 0x4, R22 ;  /* 0x00000004cd087824 */ /* 0x000fe200078e0216 */
[----:B------:R-:W-:Y:S01]  /*1800*/  UIADD3.64 UR22, UR42, 0x102, URZ ;  /* 0x000001022a167897 */ /* 0x000fe2000fffe03f */
[----:B------:R-:W-:Y:S01]  /*1810*/  IMAD R85, R73, 0x2c, RZ ;  /* 0x0000002c49557824 */ /* 0x000fe200078e02ff */
[C---:B0-----:R-:W-:Y:S01]  /*1820*/  LEA R184, P3, R32.reuse, R11, 0x1 ;  /* 0x0000000b20b87211 */ /* 0x041fe200078608ff */
[----:B------:R0:W-:Y:S01]  /*1830*/  STL.64 [R1+0x188], R186 ;  /* 0x000188ba01007387 */ /* 0x0001e20000100a00 */
[----:B------:R-:W-:Y:S01]  /*1840*/  IMAD R24, R205, 0x4, R8 ;  /* 0x00000004cd187824 */ /* 0x000fe200078e0208 */
[----:B------:R-:W-:Y:S01]  /*1850*/  UIADD3.64 UR18, UR42, 0x104, URZ ;  /* 0x000001042a127897 */ /* 0x000fe2000fffe03f */
[----:B------:R-:W-:Y:S01]  /*1860*/  LEA.HI.X.SX32 R185, R32, R9, 0x1, P3 ;  /* 0x0000000920b97211 */ /* 0x000fe200018f0eff */
[C---:B------:R-:W-:Y:S01]  /*1870*/  IMAD R55, R73.reuse, 0x17, RZ ;  /* 0x0000001749377824 */ /* 0x040fe200078e02ff */
[C---:B-1----:R-:W-:Y:S01]  /*1880*/  LEA R188, P1, R34.reuse, R11, 0x1 ;  /* 0x0000000b22bc7211 */ /* 0x042fe200078208ff */
[----:B------:R-:W-:Y:S01]  /*1890*/  IMAD R33, R73, 0xc, RZ ;  /* 0x0000000c49217824 */ /* 0x000fe200078e02ff */
[----:B------:R-:W-:Y:S01]  /*18a0*/  IADD3 R202, P6, R85, R206, RZ ;  /* 0x000000ce55ca7210 */ /* 0x000fe20007fde0ff */
[----:B------:R1:W-:Y:S01]  /*18b0*/  STL.64 [R1+0x180], R184 ;  /* 0x000180b801007387 */ /* 0x0003e20000100a00 */
[----:B------:R-:W-:Y:S01]  /*18c0*/  LEA.HI.X.SX32 R189, R34, R9, 0x1, P1 ;  /* 0x0000000922bd7211 */ /* 0x000fe200008f0eff */
[----:B------:R-:W-:Y:S01]  /*18d0*/  IMAD R57, R73, 0x18, RZ ;  /* 0x0000001849397824 */ /* 0x000fe200078e02ff */
[----:B------:R-:W-:Y:S01]  /*18e0*/  LEA.HI.X.SX32 R203, R53, R207, 0x1, P6 ;  /* 0x000000cf35cb7211 */ /* 0x000fe200030f0eff */
[C---:B------:R-:W-:Y:S01]  /*18f0*/  IMAD R89, R73.reuse, 0x30, RZ ;  /* 0x0000003049597824 */ /* 0x040fe200078e02ff */
[C---:B0-----:R-:W-:Y:S01]  /*1900*/  LEA R186, P2, R10.reuse, R11, 0x1 ;  /* 0x0000000b0aba7211 */ /* 0x041fe200078408ff */
[----:B------:R0:W-:Y:S01]  /*1910*/  STL.64 [R1+0x178], R188 ;  /* 0x000178bc01007387 */ /* 0x0001e20000100a00 */
[----:B------:R-:W-:Y:S01]  /*1920*/  IMAD R91, R73, 0x32, RZ ;  /* 0x00000032495b7824 */ /* 0x000fe200078e02ff */
[----:B------:R-:W-:Y:S01]  /*1930*/  ULDC UR24, c[0x0][0x238] ;  /* 0x00008e0000187ab9 */ /* 0x000fe20000000800 */
[----:B------:R-:W-:Y:S01]  /*1940*/  LEA.HI.X.SX32 R187, R10, R9, 0x1, P2 ;  /* 0x000000090abb7211 */ /* 0x000fe200010f0eff */
[----:B------:R-:W-:Y:S01]  /*1950*/  IMAD R10, R205, 0x4, R24 ;  /* 0x00000004cd0a7824 */ /* 0x000fe200078e0218 */
[----:B------:R-:W-:Y:S01]  /*1960*/  UMOV UR14, UR6 ;  /* 0x00000006000e7c82 */ /* 0x000fe20008000000 */
[C---:B-1----:R-:W-:Y:S01]  /*1970*/  LEA R184, P3, R14.reuse, R11, 0x1 ;  /* 0x0000000b0eb87211 */ /* 0x042fe200078608ff */
[C---:B------:R-:W-:Y:S01]  /*1980*/  IMAD R59, R73.reuse, 0x19, RZ ;  /* 0x00000019493b7824 */ /* 0x040fe200078e02ff */
[----:B------:R1:W-:Y:S01]  /*1990*/  STL.64 [R1+0x170], R186 ;  /* 0x000170ba01007387 */ /* 0x0003e20000100a00 */
[----:B------:R-:W-:Y:S01]  /*19a0*/  IMAD R61, R73, 0x1a, RZ ;  /* 0x0000001a493d7824 */ /* 0x000fe200078e02ff */
[----:B------:R-:W-:Y:S01]  /*19b0*/  LEA.HI.X.SX32 R185, R14, R9, 0x1, P3 ;  /* 0x000000090eb97211 */ /* 0x000fe200018f0eff */
[----:B------:R-:W-:Y:S01]  /*19c0*/  IMAD R14, R205, 0x4, R10 ;  /* 0x00000004cd0e7824 */ /* 0x000fe200078e020a */
[C---:B0-----:R-:W-:Y:S01]  /*19d0*/  LEA R188, P1, R16.reuse, R11, 0x1 ;  /* 0x0000000b10bc7211 */ /* 0x041fe200078208ff */
[C---:B------:R-:W-:Y:S01]  /*19e0*/  IMAD R93, R73.reuse, 0x34, RZ ;  /* 0x00000034495d7824 */ /* 0x040fe200078e02ff */
[----:B------:R-:W-:Y:S01]  /*19f0*/  UMOV UR15, 0x80000020 ;  /* 0x80000020000f7882 */ /* 0x000fe20000000000 */
[----:B------:R0:W-:Y:S01]  /*1a00*/  STL.64 [R1+0x168], R184 ;  /* 0x000168b801007387 */ /* 0x0001e20000100a00 */
[----:B------:R-:W-:Y:S01]  /*1a10*/  LEA.HI.X.SX32 R189, R16, R9, 0x1, P1 ;  /* 0x0000000910bd7211 */ /* 0x000fe200008f0eff */
[C---:B------:R-:W-:Y:S01]  /*1a20*/  IMAD R35, R73.reuse, 0xd, RZ ;  /* 0x0000000d49237824 */ /* 0x040fe200078e02ff */
[----:B------:R-:W-:Y:S01]  /*1a30*/  UMOV UR7, 0x40000040 ;  /* 0x4000004000077882 */ /* 0x000fe20000000000 */
[C---:B------:R-:W-:Y:S01]  /*1a40*/  IMAD R95, R73.reuse, 0x36, RZ ;  /* 0x00000036495f7824 */ /* 0x040fe200078e02ff */
[----:B-1----:R-:W-:Y:S01]  /*1a50*/  LEA R186, P2, R12, R11, 0x1 ;  /* 0x0000000b0cba7211 */ /* 0x002fe200078408ff */
[----:B------:R1:W-:Y:S01]  /*1a60*/  STL.64 [R1+0x160], R188 ;  /* 0x000160bc01007387 */ /* 0x0003e20000100a00 */
[----:B------:R-:W-:-:S02]  /*1a70*/  IMAD R37, R73, 0xe, RZ ;  /* 0x0000000e49257824 */ /* 0x000fc400078e02ff */
[----:B------:R-:W-:Y:S01]  /*1a80*/  LEA.HI.X.SX32 R187, R12, R9, 0x1, P2 ;  /* 0x000000090cbb7211 */ /* 0x000fe200010f0eff */
[----:B------:R-:W-:Y:S01]  /*1a90*/  IMAD R12, R205, 0x4, R14 ;  /* 0x00000004cd0c7824 */ /* 0x000fe200078e020e */
[C---:B0-----:R-:W-:Y:S01]  /*1aa0*/  LEA R184, P3, R18.reuse, R11, 0x1 ;  /* 0x0000000b12b87211 */ /* 0x041fe200078608ff */
[----:B------:R-:W-:Y:S02]  /*1ab0*/  IMAD R65, R73, 0x1c, RZ ;  /* 0x0000001c49417824 */ /* 0x000fe400078e02ff */
[----:B------:R0:W-:Y:S01]  /*1ac0*/  STL.64 [R1+0x158], R186 ;  /* 0x000158ba01007387 */ /* 0x0001e20000100a00 */
[----:B------:R-:W-:Y:S01]  /*1ad0*/  IMAD R16, R205, 0x4, R12 ;  /* 0x00000004cd107824 */ /* 0x000fe200078e020c */
[----:B------:R-:W-:Y:S01]  /*1ae0*/  LEA.HI.X.SX32 R185, R18, R9, 0x1, P3 ;  /* 0x0000000912b97211 */ /* 0x000fe200018f0eff */
[C---:B------:R-:W-:Y:S01]  /*1af0*/  IMAD R97, R73.reuse, 0x38, RZ ;  /* 0x0000003849617824 */ /* 0x040fe200078e02ff */
[----:B-1----:R-:W-:Y:S01]  /*1b00*/  LEA R188, P1, R20, R11, 0x1 ;  /* 0x0000000b14bc7211 */ /* 0x002fe200078208ff */
[----:B------:R-:W-:-:S02]  /*1b10*/  IMAD R63, R73, 0x1b, RZ ;  /* 0x0000001b493f7824 */ /* 0x000fc400078e02ff */
[----:B------:R1:W-:Y:S01]  /*1b20*/  STL.64 [R1+0x150], R184 ;  /* 0x000150b801007387 */ /* 0x0003e20000100a00 */
[----:B------:R-:W-:Y:S01]  /*1b30*/  LEA.HI.X.SX32 R189, R20, R9, 0x1, P1 ;  /* 0x0000000914bd7211 */ /* 0x000fe200008f0eff */
[C---:B------:R-:W-:Y:S02]  /*1b40*/  IMAD R99, R73.reuse, 0x3a, RZ ;  /* 0x0000003a49637824 */ /* 0x040fe400078e02ff */
[C---:B------:R-:W-:Y:S01]  /*1b50*/  IMAD R69, R73.reuse, 0x1e, RZ ;  /* 0x0000001e49457824 */ /* 0x040fe200078e02ff */
[C---:B0-----:R-:W-:Y:S01]  /*1b60*/  LEA R186, P2, R22.reuse, R11, 0x1 ;  /* 0x0000000b16ba7211 */ /* 0x041fe200078408ff */
[----:B------:R-:W-:Y:S01]  /*1b70*/  STL.64 [R1+0x148], R188 ;  /* 0x000148bc01007387 */ /* 0x000fe20000100a00 */
[C---:B------:R-:W-:Y:S02]  /*1b80*/  IMAD R67, R73.reuse, 0x1d, RZ ;  /* 0x0000001d49437824 */ /* 0x040fe400078e02ff */
[----:B------:R-:W-:Y:S01]  /*1b90*/  LEA.HI.X.SX32 R187, R22, R9, 0x1, P2 ;  /* 0x0000000916bb7211 */ /* 0x000fe200010f0eff */
[C---:B------:R-:W-:Y:S01]  /*1ba0*/  IMAD R39, R73.reuse, 0xf, RZ ;  /* 0x0000000f49277824 */ /* 0x040fe200078e02ff */
[-C--:B------:R-:W-:Y:S01]  /*1bb0*/  LEA R22, P2, R10, R11.reuse, 0x1 ;  /* 0x0000000b0a167211 */ /* 0x080fe200078408ff */
[C---:B------:R-:W-:Y:S01]  /*1bc0*/  IMAD.SHL.U32 R25, R73.reuse, 0x8, RZ ;  /* 0x0000000849197824 */ /* 0x040fe200078e00ff */
[----:B-1----:R-:W-:Y:S01]  /*1bd0*/  LEA R184, P3, R8, R11, 0x1 ;  /* 0x0000000b08b87211 */ /* 0x002fe200078608ff */
[C---:B------:R-:W-:Y:S01]  /*1be0*/  IMAD.SHL.U32 R41, R73.reuse, 0x10, RZ ;  /* 0x0000001049297824 */ /* 0x040fe200078e00ff */
[-C--:B------:R-:W-:Y:S01]  /*1bf0*/  LEA.HI.X.SX32 R23, R10, R9.reuse, 0x1, P2 ;  /* 0x000000090a177211 */ /* 0x080fe200010f0eff */
[----:B------:R-:W-:Y:S01]  /*1c00*/  IMAD R251, R73, 0x3c, RZ ;  /* 0x0000003c49fb7824 */ /* 0x000fe200078e02ff */
[----:B------:R-:W-:Y:S01]  /*1c10*/  LEA.HI.X.SX32 R185, R8, R9, 0x1, P3 ;  /* 0x0000000908b97211 */ /* 0x000fe200018f0eff */
[----:B------:R-:W-:Y:S01]  /*1c20*/  IMAD R8, R205, 0x4, R16 ;  /* 0x00000004cd087824 */ /* 0x000fe200078e0210 */
[----:B------:R-:W-:Y:S01]  /*1c30*/  LEA R20, P3, R14, R11, 0x1 ;  /* 0x0000000b0e147211 */ /* 0x000fe200078608ff */
[----:B------:R-:W-:-:S02]  /*1c40*/  IMAD R249, R73, 0x3e, RZ ;  /* 0x0000003e49f97824 */ /* 0x000fc400078e02ff */
[----:B------:R0:W-:Y:S01]  /*1c50*/  STL.64 [R1+0x138], R184 ;  /* 0x000138b801007387 */ /* 0x0001e20000100a00 */
[----:B------:R-:W-:Y:S01]  /*1c60*/  LEA.HI.X.SX32 R21, R14, R9, 0x1, P3 ;  /* 0x000000090e157211 */ /* 0x000fe200018f0eff */
[----:B------:R-:W-:Y:S02]  /*1c70*/  IMAD R18, R205, 0x4, R8 ;  /* 0x00000004cd127824 */ /* 0x000fe400078e0208 */
[----:B------:R-:W-:Y:S01]  /*1c80*/  STL.64 [R1+0x140], R186 ;  /* 0x000140ba01007387 */ /* 0x000fe20000100a00 */
[----:B------:R-:W-:Y:S02]  /*1c90*/  IMAD R71, R73, 0x1f, RZ ;  /* 0x0000001f49477824 */ /* 0x000fe400078e02ff */
[----:B------:R-:W-:-:S04]  /*1ca0*/  IMAD R10, R205, 0x4, R18 ;  /* 0x00000004cd0a7824 */ /* 0x000fc800078e0212 */
[----:B------:R-:W-:Y:S01]  /*1cb0*/  IMAD R14, R205, 0x4, R10 ;  /* 0x00000004cd0e7824 */ /* 0x000fe200078e020a */
[----:B0-----:R-:W-:-:S04]  /*1cc0*/  LEA R184, P1, R24, R11, 0x1 ;  /* 0x0000000b18b87211 */ /* 0x001fc800078208ff */
[----:B------:R-:W-:-:S05]  /*1cd0*/  LEA.HI.X.SX32 R185, R24, R9, 0x1, P1 ;  /* 0x0000000918b97211 */ /* 0x000fca00008f0eff */
[----:B------:R0:W-:Y:S04]  /*1ce0*/  STL.64 [R1+0x130], R184 ;  /* 0x000130b801007387 */ /* 0x0001e80000100a00 */
[----:B------:R1:W-:Y:S04]  /*1cf0*/  STL.64 [R1+0x128], R22 ;  /* 0x0001281601007387 */ /* 0x0003e80000100a00 */
[----:B------:R2:W-:Y:S01]  /*1d00*/  STL.64 [R1+0x120], R20 ;  /* 0x0001201401007387 */ /* 0x0005e20000100a00 */
[-C--:B0-----:R-:W-:Y:S02]  /*1d10*/  LEA R184, P1, R12, R11.reuse, 0x1 ;  /* 0x0000000b0cb87211 */ /* 0x081fe400078208ff */
[----:B-1----:R-:W-:-:S02]  /*1d20*/  LEA R22, P2, R16, R11, 0x1 ;  /* 0x0000000b10167211 */ /* 0x002fc400078408ff */
[----:B------:R-:W-:Y:S01]  /*1d30*/  LEA.HI.X.SX32 R185, R12, R9, 0x1, P1 ;  /* 0x000000090cb97211 */ /* 0x000fe200008f0eff */
[----:B------:R-:W-:Y:S01]  /*1d40*/  IMAD.MOV.U32 R12, RZ, RZ, RZ ;  /* 0x000000ffff0c7224 */ /* 0x000fe200078e00ff */
[----:B--2---:R-:W-:Y:S02]  /*1d50*/  LEA R20, P3, R8, R11, 0x1 ;  /* 0x0000000b08147211 */ /* 0x004fe400078608ff */
[-C--:B------:R-:W-:Y:S01]  /*1d60*/  LEA.HI.X.SX32 R23, R16, R9.reuse, 0x1, P2 ;  /* 0x0000000910177211 */ /* 0x080fe200010f0eff */
[----:B------:R0:W-:Y:S01]  /*1d70*/  STL.64 [R1+0x118], R184 ;  /* 0x000118b801007387 */ /* 0x0001e20000100a00 */
[----:B------:R-:W-:Y:S01]  /*1d80*/  LEA.HI.X.SX32 R21, R8, R9, 0x1, P3 ;  /* 0x0000000908157211 */ /* 0x000fe200018f0eff */
[----:B------:R-:W-:Y:S02]  /*1d90*/  IMAD R8, R205, 0x4, R14 ;  /* 0x00000004cd087824 */ /* 0x000fe400078e020e */
[----:B------:R1:W-:Y:S03]  /*1da0*/  STL.64 [R1+0x110], R22 ;  /* 0x0001101601007387 */ /* 0x0003e60000100a00 */
[C---:B------:R-:W-:Y:S01]  /*1db0*/  LEA R16, P4, R8.reuse, R11, 0x1 ;  /* 0x0000000b08107211 */ /* 0x040fe200078808ff */
[----:B------:R2:W-:Y:S03]  /*1dc0*/  STL.64 [R1+0x108], R20 ;  /* 0x0001081401007387 */ /* 0x0005e60000100a00 */
[----:B------:R-:W-:-:S02]  /*1dd0*/  LEA.HI.X.SX32 R17, R8, R9, 0x1, P4 ;  /* 0x0000000908117211 */ /* 0x000fc400020f0eff */
[-C--:B0-----:R-:W-:Y:S02]  /*1de0*/  LEA R184, P1, R18, R11.reuse, 0x1 ;  /* 0x0000000b12b87211 */ /* 0x081fe400078208ff */
[-C--:B------:R-:W-:Y:S02]  /*1df0*/  IADD3 R188, P4, R83, R206.reuse, RZ ;  /* 0x000000ce53bc7210 */ /* 0x080fe40007f9e0ff */
[----:B-1----:R-:W-:Y:S02]  /*1e00*/  LEA R22, P2, R10, R11, 0x1 ;  /* 0x0000000b0a167211 */ /* 0x002fe400078408ff */
[----:B------:R-:W-:Y:S02]  /*1e10*/  LEA.HI.X.SX32 R185, R18, R9, 0x1, P1 ;  /* 0x0000000912b97211 */ /* 0x000fe400008f0eff */
[----:B--2---:R-:W-:Y:S01]  /*1e20*/  LEA R20, P3, R14, R11, 0x1 ;  /* 0x0000000b0e147211 */ /* 0x004fe200078608ff */
[C---:B------:R-:W-:Y:S01]  /*1e30*/  IMAD R11, R73.reuse, 0x3, RZ ;  /* 0x00000003490b7824 */ /* 0x040fe200078e02ff */
[-C--:B------:R-:W-:Y:S01]  /*1e40*/  LEA.HI.X.SX32 R23, R10, R9.reuse, 0x1, P2 ;  /* 0x000000090a177211 */ /* 0x080fe200010f0eff */
[----:B------:R0:W-:Y:S01]  /*1e50*/  STL.64 [R1+0x100], R184 ;  /* 0x000100b801007387 */ /* 0x0001e20000100a00 */
[----:B------:R-:W-:Y:S01]  /*1e60*/  LEA.HI.X.SX32 R21, R14, R9, 0x1, P3 ;  /* 0x000000090e157211 */ /* 0x000fe200018f0eff */
[----:B------:R-:W-:Y:S01]  /*1e70*/  IMAD.SHL.U32 R9, R73, 0x2, RZ ;  /* 0x0000000249097824 */ /* 0x000fe200078e00ff */
[-C--:B------:R-:W-:Y:S01]  /*1e80*/  IADD3 R186, P1, R45, R206.reuse, RZ ;  /* 0x000000ce2dba7210 */ /* 0x080fe20007f3e0ff */
[----:B------:R1:W-:Y:S01]  /*1e90*/  STL.64 [R1+0xf8], R22 ;  /* 0x0000f81601007387 */ /* 0x0003e20000100a00 */
[----:B------:R-:W-:-:S02]  /*1ea0*/  IADD3 R196, P3, R77, R206, RZ ;  /* 0x000000ce4dc47210 */ /* 0x000fc40007f7e0ff */
[-C--:B------:R-:W-:Y:S01]  /*1eb0*/  LEA.HI.X.SX32 R187, R27, R207.reuse, 0x1, P1 ;  /* 0x000000cf1bbb7211 */ /* 0x080fe200008f0eff */
[----:B------:R2:W-:Y:S01]  /*1ec0*/  STL.64 [R1+0xf0], R20 ;  /* 0x0000f01401007387 */ /* 0x0005e20000100a00 */
[-C--:B------:R-:W-:Y:S02]  /*1ed0*/  LEA.HI.X.SX32 R197, R45, R207.reuse, 0x1, P3 ;  /* 0x000000cf2dc57211 */ /* 0x080fe400018f0eff */
[----:B------:R-:W-:Y:S01]  /*1ee0*/  SEL R14, RZ, 0x90, !P0 ;  /* 0x00000090ff0e7807 */ /* 0x000fe20004000000 */
[----:B------:R3:W-:Y:S01]  /*1ef0*/  STL.64 [R1+0xe8], R16 ;  /* 0x0000e81001007387 */ /* 0x0007e20000100a00 */
[-C--:B------:R-:W-:Y:S01]  /*1f00*/  IADD3 R198, P0, R79, R206.reuse, RZ ;  /* 0x000000ce4fc67210 */ /* 0x080fe20007f1e0ff */
[----:B0-----:R-:W-:Y:S01]  /*1f10*/  IMAD.MOV.U32 R184, RZ, RZ, 0x3f800000 ;  /* 0x3f800000ffb87424 */ /* 0x001fe200078e00ff */
[----:B------:R-:W-:Y:S01]  /*1f20*/  IADD3 R194, P2, R81, R206, RZ ;  /* 0x000000ce51c27210 */ /* 0x000fe20007f5e0ff */
[----:B------:R0:W-:Y:S01]  /*1f30*/  STL.64 [R1+0x60], R200 ;  /* 0x000060c801007387 */ /* 0x0001e20000100a00 */
[-C--:B------:R-:W-:Y:S01]  /*1f40*/  LEA.HI.X.SX32 R199, R47, R207.reuse, 0x1, P0 ;  /* 0x000000cf2fc77211 */ /* 0x080fe200000f0eff */
[----:B-1----:R-:W-:Y:S01]  /*1f50*/  IMAD R23, R73, 0x7, RZ ;  /* 0x0000000749177824 */ /* 0x002fe200078e02ff */
[-C--:B------:R-:W-:Y:S01]  /*1f60*/  LEA.HI.X.SX32 R195, R49, R207.reuse, 0x1, P2 ;  /* 0x000000cf31c37211 */ /* 0x080fe200010f0eff */
[----:B------:R1:W-:Y:S01]  /*1f70*/  STL.64 [R1+0xa0], R186 ;  /* 0x0000a0ba01007387 */ /* 0x0003e20000100a00 */
[----:B------:R-:W-:Y:S01]  /*1f80*/  LEA.HI.X.SX32 R189, R51, R207, 0x1, P4 ;  /* 0x000000cf33bd7211 */ /* 0x000fe200020f0eff */
[C---:B--2---:R-:W-:Y:S01]  /*1f90*/  IMAD R21, R73.reuse, 0x6, RZ ;  /* 0x0000000649157824 */ /* 0x044fe200078e02ff */
[----:B------:R-:W-:Y:S01]  /*1fa0*/  LOP3.LUT R14, R14, 0x7e, R15, 0x78, !PT ;  /* 0x0000007e0e0e7812 */ /* 0x000fe200078e780f */
[----:B------:R2:W-:Y:S01]  /*1fb0*/  STL.64 [R1+0x58], R196 ;  /* 0x000058c401007387 */ /* 0x0005e20000100a00 */
[----:B------:R-:W-:-:S02]  /*1fc0*/  IMAD.SHL.U32 R15, R73, 0x4, RZ ;  /* 0x00000004490f7824 */ /* 0x000fc400078e00ff */
[----:B---3--:R-:W-:Y:S01]  /*1fd0*/  IMAD.MOV.U32 R16, RZ, RZ, RZ ;  /* 0x000000ffff107224 */ /* 0x008fe200078e00ff */
[-C--:B0-----:R-:W-:Y:S01]  /*1fe0*/  IADD3 R200, P5, R87, R206.reuse, RZ ;  /* 0x000000ce57c87210 */ /* 0x081fe20007fbe0ff */
[----:B------:R0:W-:Y:S01]  /*1ff0*/  STL.64 [R1+0x50], R198 ;  /* 0x000050c601007387 */ /* 0x0001e20000100a00 */
[----:B------:R-:W-:Y:S01]  /*2000*/  IMAD.MOV.U32 R185, RZ, RZ, 0x3f800000 ;  /* 0x3f800000ffb97424 */ /* 0x000fe200078e00ff */
[----:B------:R-:W-:Y:S01]  /*2010*/  LOP3.LUT R252, R14, 0x20, RZ, 0x3c, !PT ;  /* 0x000000200efc7812 */ /* 0x000fe200078e3cff */
[----:B------:R-:W-:Y:S01]  /*2020*/  IMAD.MOV.U32 R17, RZ, RZ, -0x800000 ;  /* 0xff800000ff117424 */ /* 0x000fe200078e00ff */
[-C--:B-1----:R-:W-:Y:S02]  /*2030*/  IADD3 R186, P1, R29, R206.reuse, RZ ;  /* 0x000000ce1dba7210 */ /* 0x082fe40007f3e0ff */
[----:B------:R-:W-:Y:S02]  /*2040*/  LEA.HI.X.SX32 R201, R55, R207, 0x1, P5 ;  /* 0x000000cf37c97211 */ /* 0x000fe400028f0eff */
[----:B--2---:R-:W-:-:S02]  /*2050*/  IADD3 R196, P3, R49, R206, RZ ;  /* 0x000000ce31c47210 */ /* 0x004fc40007f7e0ff */
[-C--:B------:R-:W-:Y:S02]  /*2060*/  LEA.HI.X.SX32 R187, R19, R207.reuse, 0x1, P1 ;  /* 0x000000cf13bb7211 */ /* 0x080fe400008f0eff */
[-C--:B------:R-:W-:Y:S02]  /*2070*/  LEA.HI.X.SX32 R197, R29, R207.reuse, 0x1, P3 ;  /* 0x000000cf1dc57211 */ /* 0x080fe400018f0eff */
[-C--:B------:R-:W-:Y:S01]  /*2080*/  IADD3 R18, P3, R53, R206.reuse, RZ ;  /* 0x000000ce35127210 */ /* 0x080fe20007f7e0ff */
[----:B------:R1:W-:Y:S01]  /*2090*/  STL.64 [R1+0xc0], R186 ;  /* 0x0000c0ba01007387 */ /* 0x0003e20000100a00 */
[----:B0-----:R-:W-:Y:S02]  /*20a0*/  IADD3 R198, P0, R89, R206, RZ ;  /* 0x000000ce59c67210 */ /* 0x001fe40007f1e0ff */
[-C--:B------:R-:W-:Y:S01]  /*20b0*/  LEA.HI.X.SX32 R19, R31, R207.reuse, 0x1, P3 ;  /* 0x000000cf1f137211 */ /* 0x080fe200018f0eff */
[----:B------:R0:W-:Y:S01]  /*20c0*/  STL.64 [R1+0x98], R196 ;  /* 0x000098c401007387 */ /* 0x0001e20000100a00 */
[----:B------:R-:W-:-:S02]  /*20d0*/  LEA.HI.X.SX32 R199, R57, R207, 0x1, P0 ;  /* 0x000000cf39c77211 */ /* 0x000fc400000f0eff */
[-C--:B------:R-:W-:Y:S01]  /*20e0*/  IADD3 R250, P0, R251, R206.reuse, RZ ;  /* 0x000000cefbfa7210 */ /* 0x080fe20007f1e0ff */
[----:B------:R2:W-:Y:S03]  /*20f0*/  STL.64 [R1+0x48], R194 ;  /* 0x000048c201007387 */ /* 0x0005e60000100a00 */
[----:B------:R-:W-:Y:S01]  /*2100*/  LEA.HI.X.SX32 R251, R69, R207, 0x1, P0 ;  /* 0x000000cf45fb7211 */ /* 0x000fe200000f0eff */
[----:B------:R3:W-:Y:S01]  /*2110*/  STL.64 [R1+0x40], R188 ;  /* 0x000040bc01007387 */ /* 0x0007e20000100a00 */
[----:B-1----:R-:W-:-:S03]  /*2120*/  IADD3 R186, P1, R91, R206, RZ ;  /* 0x000000ce5bba7210 */ /* 0x002fc60007f3e0ff */
[----:B------:R1:W-:Y:S01]  /*2130*/  STL.64 [R1+0x90], R18 ;  /* 0x0000901201007387 */ /* 0x0003e20000100a00 */
[-C--:B------:R-:W-:Y:S02]  /*2140*/  LEA.HI.X.SX32 R187, R59, R207.reuse, 0x1, P1 ;  /* 0x000000cf3bbb7211 */ /* 0x080fe400008f0eff */
[-C--:B0-----:R-:W-:Y:S01]  /*2150*/  IADD3 R196, P2, R93, R206.reuse, RZ ;  /* 0x000000ce5dc47210 */ /* 0x081fe20007f5e0ff */
[----:B------:R0:W-:Y:S01]  /*2160*/  STL.64 [R1+0x30], R200 ;  /* 0x000030c801007387 */ /* 0x0001e20000100a00 */
[-C--:B--2---:R-:W-:Y:S02]  /*2170*/  IADD3 R194, P4, R95, R206.reuse, RZ ;  /* 0x000000ce5fc27210 */ /* 0x084fe40007f9e0ff */
[----:B------:R-:W-:Y:S01]  /*2180*/  LEA.HI.X.SX32 R197, R61, R207, 0x1, P2 ;  /* 0x000000cf3dc57211 */ /* 0x000fe200010f0eff */
[----:B------:R-:W-:Y:S01]  /*2190*/  STL.64 [R1+0x38], R202 ;  /* 0x000038ca01007387 */ /* 0x000fe20000100a00 */
[-C--:B---3--:R-:W-:Y:S02]  /*21a0*/  IADD3 R188, P3, R21, R206.reuse, RZ ;  /* 0x000000ce15bc7210 */ /* 0x088fe40007f7e0ff */
[----:B------:R-:W-:-:S02]  /*21b0*/  IADD3 R20, P2, R65, R206, RZ ;  /* 0x000000ce41147210 */ /* 0x000fc40007f5e0ff */
[-C--:B-1----:R-:W-:Y:S02]  /*21c0*/  IADD3 R18, P6, R33, R206.reuse, RZ ;  /* 0x000000ce21127210 */ /* 0x082fe40007fde0ff */
[-C--:B------:R-:W-:Y:S02]  /*21d0*/  LEA.HI.X.SX32 R189, R11, R207.reuse, 0x1, P3 ;  /* 0x000000cf0bbd7211 */ /* 0x080fe400018f0eff */
[-C--:B0-----:R-:W-:Y:S02]  /*21e0*/  IADD3 R200, P5, R57, R206.reuse, RZ ;  /* 0x000000ce39c87210 */ /* 0x081fe40007fbe0ff */
[-C--:B------:R-:W-:Y:S01]  /*21f0*/  LEA.HI.X.SX32 R19, R21, R207.reuse, 0x1, P6 ;  /* 0x000000cf15137211 */ /* 0x080fe200030f0eff */
[----:B------:R0:W-:Y:S01]  /*2200*/  STL.64 [R1+0xd0], R188 ;  /* 0x0000d0bc01007387 */ /* 0x0001e20000100a00 */
[-C--:B------:R-:W-:Y:S02]  /*2210*/  LEA.HI.X.SX32 R201, R33, R207.reuse, 0x1, P5 ;  /* 0x000000cf21c97211 */ /* 0x080fe400028f0eff */
[----:B------:R-:W-:Y:S01]  /*2220*/  IADD3 R10, P5, R61, R206, RZ ;  /* 0x000000ce3d0a7210 */ /* 0x000fe20007fbe0ff */
[----:B------:R1:W-:Y:S01]  /*2230*/  STL.64 [R1+0xb8], R18 ;  /* 0x0000b81201007387 */ /* 0x0003e20000100a00 */
[----:B------:R-:W-:-:S02]  /*2240*/  LEA.HI.X.SX32 R195, R63, R207, 0x1, P4 ;  /* 0x000000cf3fc37211 */ /* 0x000fc400020f0eff */
[-C--:B------:R-:W-:Y:S01]  /*2250*/  LEA.HI.X.SX32 R11, R35, R207.reuse, 0x1, P5 ;  /* 0x000000cf230b7211 */ /* 0x080fe200028f0eff */
[----:B------:R-:W-:Y:S01]  /*2260*/  STL.64 [R1+0x88], R200 ;  /* 0x000088c801007387 */ /* 0x000fe20000100a00 */
[----:B------:R-:W-:Y:S02]  /*2270*/  LEA.HI.X.SX32 R21, R37, R207, 0x1, P2 ;  /* 0x000000cf25157211 */ /* 0x000fe400010f0eff */
[-C--:B------:R-:W-:Y:S01]  /*2280*/  LEA R22, P2, R73, R206.reuse, 0x2 ;  /* 0x000000ce49167211 */ /* 0x080fe200078410ff */
[----:B------:R-:W-:Y:S01]  /*2290*/  STL.64 [R1+0x28], R198 ;  /* 0x000028c601007387 */ /* 0x000fe20000100a00 */
[-C--:B0-----:R-:W-:Y:S02]  /*22a0*/  IADD3 R188, P3, R97, R206.reuse, RZ ;  /* 0x000000ce61bc7210 */ /* 0x081fe40007f7e0ff */
[-C--:B------:R-:W-:Y:S01]  /*22b0*/  IADD3 R248, P1, R249, R206.reuse, RZ ;  /* 0x000000cef9f87210 */ /* 0x080fe20007f3e0ff */
[----:B------:R0:W-:Y:S01]  /*22c0*/  STL.64 [R1+0x20], R186 ;  /* 0x000020ba01007387 */ /* 0x0001e20000100a00 */
[----:B-1----:R-:W-:-:S02]  /*22d0*/  IADD3 R18, P6, R99, R206, RZ ;  /* 0x000000ce63127210 */ /* 0x002fc40007fde0ff */
[-C--:B------:R-:W-:Y:S01]  /*22e0*/  LEA.HI.X.SX32 R189, R65, R207.reuse, 0x1, P3 ;  /* 0x000000cf41bd7211 */ /* 0x080fe200018f0eff */
[----:B------:R1:W-:Y:S01]  /*22f0*/  STL.64 [R1+0x80], R10 ;  /* 0x0000800a01007387 */ /* 0x0003e20000100a00 */
[-C--:B------:R-:W-:Y:S02]  /*2300*/  LEA.HI.X.SX32 R19, R67, R207.reuse, 0x1, P6 ;  /* 0x000000cf43137211 */ /* 0x080fe400030f0eff */
[----:B------:R-:W-:Y:S01]  /*2310*/  LEA.HI.X.SX32 R249, R71, R207, 0x1, P1 ;  /* 0x000000cf47f97211 */ /* 0x000fe200008f0eff */
[----:B------:R-:W-:Y:S01]  /*2320*/  STL.64 [R1+0x18], R196 ;  /* 0x000018c401007387 */ /* 0x000fe20000100a00 */
[----:B0-----:R-:W-:-:S04]  /*2330*/  IADD3 R186, P5, R37, R206, RZ ;  /* 0x000000ce25ba7210 */ /* 0x001fc80007fbe0ff */
[-C--:B------:R-:W-:Y:S02]  /*2340*/  LEA.HI.X.SX32 R187, R23, R207.reuse, 0x1, P5 ;  /* 0x000000cf17bb7211 */ /* 0x080fe400028f0eff */
[----:B-1----:R-:W-:Y:S02]  /*2350*/  IADD3 R10, P4, R69, R206, RZ ;  /* 0x000000ce450a7210 */ /* 0x002fe40007f9e0ff */
[-C--:B------:R-:W-:Y:S01]  /*2360*/  LEA.HI.X.SX32 R23, R9, R207.reuse, 0x1, P2 ;  /* 0x000000cf09177211 */ /* 0x080fe200010f0eff */
[----:B------:R0:W-:Y:S01]  /*2370*/  STL.64 [R1+0xb0], R186 ;  /* 0x0000b0ba01007387 */ /* 0x0001e20000100a00 */
[----:B------:R-:W-:-:S03]  /*2380*/  LEA.HI.X.SX32 R11, R39, R207, 0x1, P4 ;  /* 0x000000cf270b7211 */ /* 0x000fc600020f0eff */
[----:B------:R-:W-:Y:S04]  /*2390*/  STL.64 [R1+0x10], R194 ;  /* 0x000010c201007387 */ /* 0x000fe80000100a00 */
[----:B------:R1:W-:Y:S01]  /*23a0*/  STL.64 [R1+0x78], R20 ;  /* 0x0000781401007387 */ /* 0x0003e20000100a00 */
[----:B0-----:R-:W-:-:S03]  /*23b0*/  IADD3 R186, P5, R9, R206, RZ ;  /* 0x000000ce09ba7210 */ /* 0x001fc60007fbe0ff */
[----:B------:R-:W-:Y:S01]  /*23c0*/  STL.64 [R1+0x8], R188 ;  /* 0x000008bc01007387 */ /* 0x000fe20000100a00 */
[----:B------:R-:W-:-:S03]  /*23d0*/  LEA.HI.X.SX32 R187, R73, R207, 0x1, P5 ;  /* 0x000000cf49bb7211 */ /* 0x000fc600028f0eff */
[----:B------:R0:W-:Y:S01]  /*23e0*/  STL.64 [R1], R18 ;  /* 0x0000001201007387 */ /* 0x0001e20000100a00 */
[----:B-1----:R-:W-:-:S03]  /*23f0*/  LEA R20, P3, R73, R206, 0x3 ;  /* 0x000000ce49147211 */ /* 0x002fc600078618ff */
[----:B------:R1:W-:Y:S01]  /*2400*/  STL.64 [R1+0x70], R10 ;  /* 0x0000700a01007387 */ /* 0x0003e20000100a00 */
[----:B------:R-:W-:-:S03]  /*2410*/  LEA.HI.X.SX32 R21, R15, R207, 0x1, P3 ;  /* 0x000000cf0f157211 */ /* 0x000fc600018f0eff */
[----:B------:R2:W-:Y:S01]  /*2420*/  STL.64 [R1+0xe0], R186 ;  /* 0x0000e0ba01007387 */ /* 0x0005e20000100a00 */
[----:B0-----:R-:W-:-:S03]  /*2430*/  LEA R18, P6, R73, R206, 0x4 ;  /* 0x000000ce49127211 */ /* 0x001fc600078c20ff */
[----:B------:R2:W-:Y:S01]  /*2440*/  STL.64 [R1+0xd8], R22 ;  /* 0x0000d81601007387 */ /* 0x0005e20000100a00 */
[----:B-1----:R-:W-:-:S03]  /*2450*/  LEA R10, P4, R73, R206, 0x5 ;  /* 0x000000ce490a7211 */ /* 0x002fc600078828ff */
[----:B------:R2:W-:Y:S01]  /*2460*/  STL.64 [R1+0xc8], R20 ;  /* 0x0000c81401007387 */ /* 0x0005e20000100a00 */
[-C--:B------:R-:W-:Y:S02]  /*2470*/  LEA.HI.X.SX32 R19, R25, R207.reuse, 0x1, P6 ;  /* 0x000000cf19137211 */ /* 0x080fe400030f0eff */
[----:B------:R-:W-:-:S03]  /*2480*/  LEA.HI.X.SX32 R11, R41, R207, 0x1, P4 ;  /* 0x000000cf290b7211 */ /* 0x000fc600020f0eff */
[----:B------:R2:W-:Y:S04]  /*2490*/  STL.64 [R1+0xa8], R18 ;  /* 0x0000a81201007387 */ /* 0x0005e80000100a00 */
[----:B------:R2:W-:Y:S02]  /*24a0*/  STL.64 [R1+0x68], R10 ;  /* 0x0000680a01007387 */ /* 0x0005e40000100a00 */
.L_x_1:
[----:B--2---:R-:W2:Y:S04]  /*24b0*/  LDL.64 R20, [R1+0x1e0] ;  /* 0x0001e00001147983 */ /* 0x004ea80000100a00 */
[----:B------:R-:W3:Y:S04]  /*24c0*/  LDL.64 R200, [R1+0x1d0] ;  /* 0x0001d00001c87983 */ /* 0x000ee80000100a00 */
[----:B------:R-:W4:Y:S04]  /*24d0*/  LDL.64 R188, [R1+0x1c0] ;  /* 0x0001c00001bc7983 */ /* 0x000f280000100a00 */
[----:B------:R-:W5:Y:S04]  /*24e0*/  LDL.64 R198, [R1+0x1c8] ;  /* 0x0001c80001c67983 */ /* 0x000f680000100a00 */
        /* <DEDUP_REMOVED lines=11> */
[----:B------:R-:W5:Y:S01]  /*25a0*/  LDL.64 R222, [R1+0x148] ;  /* 0x0001480001de7983 */ /* 0x000f620000100a00 */
[----:B------:R-:W0:Y:S01]  /*25b0*/  S2R R11, SR_TID.X ;  /* 0x00000000000b7919 */ /* 0x000e220000002100 */
[----:B------:R-:W-:-:S02]  /*25c0*/  LOP3.LUT R35, R13, 0x8, RZ, 0xfc, !PT ;  /* 0x000000080d237812 */ /* 0x000fc400078efcff */
[----:B------:R-:W-:Y:S01]  /*25d0*/  LOP3.LUT R9, R9, 0xfffffffe, RZ, 0xc0, !PT ;  /* 0xfffffffe09097812 */ /* 0x000fe200078ec0ff */
[----:B------:R-:W5:Y:S01]  /*25e0*/  LDL.64 R228, [R1+0x160] ;  /* 0x0001600001e47983 */ /* 0x000f620000100a00 */
[----:B------:R-:W-:Y:S02]  /*25f0*/  LOP3.LUT R8, R8, 0xfffffdff, RZ, 0xc0, !PT ;  /* 0xfffffdff08087812 */ /* 0x000fe400078ec0ff */
[----:B------:R-:W-:Y:S01]  /*2600*/  LOP3.LUT R194, R194, 0xfffbffff, RZ, 0xc0, !PT ;  /* 0xfffbffffc2c27812 */ /* 0x000fe200078ec0ff */
[----:B------:R-:W5:Y:S01]  /*2610*/  LDL.64 R218, [R1+0x138] ;  /* 0x0001380001da7983 */ /* 0x000f620000100a00 */
[----:B------:R-:W-:Y:S02]  /*2620*/  LOP3.LUT R197, R197, 0xbfffffff, RZ, 0xc0, !PT ;  /* 0xbfffffffc5c57812 */ /* 0x000fe400078ec0ff */
[----:B------:R-:W-:Y:S01]  /*2630*/  LOP3.LUT R10, R10, 0xfffffffd, RZ, 0xc0, !PT ;  /* 0xfffffffd0a0a7812 */ /* 0x000fe200078ec0ff */
[----:B------:R-:W5:Y:S04]  /*2640*/  LDL.64 R236, [R1+0x60] ;  /* 0x0000600001ec7983 */ /* 0x000f680000100a00 */
[----:B------:R-:W5:Y:S04]  /*2650*/  LDL.64 R234, [R1+0x58] ;  /* 0x0000580001ea7983 */ /* 0x000f680000100a00 */
[----:B------:R-:W5:Y:S04]  /*2660*/  LDL.64 R244, [R1+0x38] ;  /* 0x0000380001f47983 */ /* 0x000f680000100a00 */
[----:B------:R-:W5:Y:S04]  /*2670*/  LDL.64 R240, [R1+0x28] ;  /* 0x0000280001f07983 */ /* 0x000f680000100a00 */
[----:B------:R-:W5:Y:S01]  /*2680*/  LDL.64 R238, [R1+0x20] ;  /* 0x0000200001ee7983 */ /* 0x000f620000100a00 */
[----:B0-----:R-:W-:-:S03]  /*2690*/  IMAD.SHL.U32 R11, R11, 0x2, RZ ;  /* 0x000000020b0b7824 */ /* 0x001fc600078e00ff */
[----:B------:R-:W5:Y:S02]  /*26a0*/  LDL.64 R242, [R1+0x30] ;  /* 0x0000300001f27983 */ /* 0x000f640000100a00 */
[----:B------:R-:W-:Y:S01]  /*26b0*/  LOP3.LUT R11, R11, 0x6, RZ, 0xc0, !PT ;  /* 0x000000060b0b7812 */ /* 0x000fe200078ec0ff */
[----:B--2---:R-:W-:-:S05]  /*26c0*/  IMAD.WIDE R46, R16, 0x2, R20 ;  /* 0x00000002102e7825 */ /* 0x004fca00078e0214 */
[----:B------:R3:W2:Y:S02]  /*26d0*/  LDG.E.U16 R38, desc[UR16][R46.64] ;  /* 0x000000102e267981 */ /* 0x0006a4000c1e1500 */
[C---:B---3--:R-:W-:Y:S02]  /*26e0*/  IMAD.WIDE R46, R16.reuse, 0x2, R200 ;  /* 0x00000002102e7825 */ /* 0x048fe400078e02c8 */
[----:B------:R-:W3:Y:S02]  /*26f0*/  LDL.64 R200, [R1+0x180] ;  /* 0x0001800001c87983 */ /* 0x000ee40000100a00 */
[C---:B----4-:R-:W-:Y:S02]  /*2700*/  IMAD.WIDE R56, R16.reuse, 0x2, R188 ;  /* 0x0000000210387825 */ /* 0x050fe400078e02bc */
[----:B------:R-:W4:Y:S02]  /*2710*/  LDL.64 R188, [R1+0x170] ;  /* 0x0001700001bc7983 */ /* 0x000f240000100a00 */
[----:B-----5:R-:W-:-:S02]  /*2720*/  IMAD.WIDE R50, R16, 0x2, R198 ;  /* 0x0000000210327825 */ /* 0x020fc400078e02c6 */
[----:B------:R-:W5:Y:S02]  /*2730*/  LDL.64 R198, [R1+0x178] ;  /* 0x0001780001c67983 */ /* 0x000f640000100a00 */
[C---:B------:R-:W-:Y:S02]  /*2740*/  IMAD.WIDE R36, R16.reuse, 0x2, R18 ;  /* 0x0000000210247825 */ /* 0x040fe400078e0212 */
[----:B------:R-:W2:Y:S02]  /*2750*/  LDG.E.U16 R46, desc[UR16][R46.64] ;  /* 0x000000102e2e7981 */ /* 0x000ea4000c1e1500 */
[C---:B------:R-:W-:Y:S02]  /*2760*/  IMAD.WIDE R48, R16.reuse, 0x2, R186 ;  /* 0x0000000210307825 */ /* 0x040fe400078e02ba */
[----:B------:R0:W2:Y:S04]  /*2770*/  LDG.E.U16 R41, desc[UR16][R36.64] ;  /* 0x0000001024297981 */ /* 0x0000a8000c1e1500 */
[----:B------:R-:W2:Y:S01]  /*2780*/  LDL.64 R186, [R1+0x168] ;  /* 0x0001680001ba7983 */ /* 0x000ea20000100a00 */
[----:B------:R-:W-:-:S03]  /*2790*/  IMAD.WIDE R54, R16, 0x2, R202 ;  /* 0x0000000210367825 */ /* 0x000fc600078e02ca */
[----:B------:R1:W2:Y:S01]  /*27a0*/  LDG.E.U16 R47, desc[UR16][R50.64] ;  /* 0x00000010322f7981 */ /* 0x0002a2000c1e1500 */
[----:B0-----:R-:W-:-:S03]  /*27b0*/  IMAD.WIDE R36, R16, 0x2, R216 ;  /* 0x0000000210247825 */ /* 0x001fc600078e02d8 */
[----:B------:R-:W2:Y:S04]  /*27c0*/  LDL.64 R216, [R1+0x130] ;  /* 0x0001300001d87983 */ /* 0x000ea80000100a00 */
[----:B------:R0:W2:Y:S01]  /*27d0*/  LDG.E.U16 R58, desc[UR16][R36.64] ;  /* 0x00000010243a7981 */ /* 0x0000a2000c1e1500 */
[----:B-1----:R-:W-:-:S03]  /*27e0*/  IMAD.WIDE R50, R16, 0x2, R210 ;  /* 0x0000000210327825 */ /* 0x002fc600078e02d2 */
[----:B------:R-:W2:Y:S04]  /*27f0*/  LDL.64 R210, [R1+0x118] ;  /* 0x0001180001d27983 */ /* 0x000ea80000100a00 */
[----:B------:R-:W2:Y:S01]  /*2800*/  LDL.64 R202, [R1+0x108] ;  /* 0x0001080001ca7983 */ /* 0x000ea20000100a00 */
[----:B0-----:R-:W-:-:S03]  /*2810*/  IMAD.WIDE R36, R16, 0x2, R214 ;  /* 0x0000000210247825 */ /* 0x001fc600078e02d6 */
[----:B------:R-:W2:Y:S04]  /*2820*/  LDL.64 R214, [R1+0x128] ;  /* 0x0001280001d67983 */ /* 0x000ea80000100a00 */
[----:B------:R3:W2:Y:S04]  /*2830*/  LDG.E.U16 R60, desc[UR16][R36.64] ;  /* 0x00000010243c7981 */ /* 0x0006a8000c1e1500 */
[----:B------:R4:W2:Y:S04]  /*2840*/  LDG.E.U16 R62, desc[UR16][R50.64] ;  /* 0x00000010323e7981 */ /* 0x0008a8000c1e1500 */
[----:B------:R-:W2:Y:S01]  /*2850*/  LDG.E.U16 R56, desc[UR16][R56.64] ;  /* 0x0000001038387981 */ /* 0x000ea2000c1e1500 */
[----:B------:R-:W-:-:S02]  /*2860*/  IADD3 R23, P4, R11, UR4, RZ ;  /* 0x000000040b177c10 */ /* 0x000fc4000ff9e0ff */
[----:B------:R-:W-:Y:S01]  /*2870*/  IADD3 R34, P2, R11, UR4, RZ ;  /* 0x000000040b227c10 */ /* 0x000fe2000ff5e0ff */
[C---:B------:R-:W-:Y:S01]  /*2880*/  IMAD.WIDE R52, R16.reuse, 0x2, R208 ;  /* 0x0000000210347825 */ /* 0x040fe200078e02d0 */
[----:B------:R-:W2:Y:S04]  /*2890*/  LDG.E.U16 R64, desc[UR16][R54.64] ;  /* 0x0000001036407981 */ /* 0x000ea8000c1e1500 */
[----:B------:R0:W2:Y:S01]  /*28a0*/  LDG.E.U16 R57, desc[UR16][R48.64] ;  /* 0x0000001030397981 */ /* 0x0000a2000c1e1500 */
[----:B---3--:R-:W-:-:S04]  /*28b0*/  IMAD.WIDE R36, R16, 0x2, R200 ;  /* 0x0000000210247825 */ /* 0x008fc800078e02c8 */
[C---:B----4-:R-:W-:Y:S01]  /*28c0*/  IMAD.WIDE R50, R16.reuse, 0x2, R188 ;  /* 0x0000000210327825 */ /* 0x050fe200078e02bc */
[----:B------:R-:W3:Y:S04]  /*28d0*/  LDL.64 R200, [R1+0x100] ;  /* 0x0001000001c87983 */ /* 0x000ee80000100a00 */
[----:B------:R-:W4:Y:S01]  /*28e0*/  LDL.64 R188, [R1+0xf0] ;  /* 0x0000f00001bc7983 */ /* 0x000f220000100a00 */
[----:B0-----:R-:W-:-:S03]  /*28f0*/  IMAD.WIDE R48, R16, 0x2, R212 ;  /* 0x0000000210307825 */ /* 0x001fc600078e02d4 */
[----:B------:R-:W4:Y:S04]  /*2900*/  LDL.64 R212, [R1+0x120] ;  /* 0x0001200001d47983 */ /* 0x000f280000100a00 */
[----:B------:R5:W4:Y:S01]  /*2910*/  LDG.E.U16 R61, desc[UR16][R48.64] ;  /* 0x00000010303d7981 */ /* 0x000b22000c1e1500 */
[C---:B------:R-:W-:Y:S01]  /*2920*/  IADD3 RZ, P0, R23.reuse, 0x8, RZ ;  /* 0x0000000817ff7810 */ /* 0x040fe20007f1e0ff */
[----:B------:R-:W-:Y:S01]  /*2930*/  IMAD.X R193, RZ, RZ, UR5, P4 ;  /* 0x00000005ffc17e24 */ /* 0x000fe2000a0e06ff */
[C---:B------:R-:W-:Y:S02]  /*2940*/  IADD3 RZ, P3, R23.reuse, 0x40, RZ ;  /* 0x0000004017ff7810 */ /* 0x040fe40007f7e0ff */
[C---:B------:R-:W-:Y:S01]  /*2950*/  IADD3 RZ, P1, R23.reuse, 0x48, RZ ;  /* 0x0000004817ff7810 */ /* 0x040fe20007f3e0ff */
[----:B------:R-:W-:Y:S01]  /*2960*/  IMAD.X R59, RZ, RZ, UR5, P2 ;  /* 0x00000005ff3b7e24 */ /* 0x000fe200090e06ff */
[----:B------:R-:W-:Y:S01]  /*2970*/  IADD3 RZ, P6, R23, 0x9, RZ ;  /* 0x0000000917ff7810 */ /* 0x000fe20007fde0ff */
[----:B------:R2:W4:Y:S01]  /*2980*/  LDG.E.U16 R63, desc[UR16][R52.64] ;  /* 0x00000010343f7981 */ /* 0x000522000c1e1500 */
[----:B-----5:R-:W-:-:S03]  /*2990*/  IMAD.WIDE R48, R16, 0x2, R198 ;  /* 0x0000000210307825 */ /* 0x020fc600078e02c6 */
[----:B------:R-:W5:Y:S01]  /*29a0*/  LDL.64 R198, [R1+0xf8] ;  /* 0x0000f80001c67983 */ /* 0x000f620000100a00 */
[--C-:B------:R-:W-:Y:S01]  /*29b0*/  IMAD.X R30, RZ, RZ, R193.reuse, P0 ;  /* 0x000000ffff1e7224 */ /* 0x100fe200000e06c1 */
[C---:B------:R-:W-:Y:S01]  /*29c0*/  IADD3 RZ, P0, R23.reuse, 0x21, RZ ;  /* 0x0000002117ff7810 */ /* 0x040fe20007f1e0ff */
[--C-:B------:R-:W-:Y:S01]  /*29d0*/  IMAD.X R28, RZ, RZ, R193.reuse, P3 ;  /* 0x000000ffff1c7224 */ /* 0x100fe200018e06c1 */
[C---:B------:R-:W-:Y:S01]  /*29e0*/  IADD3 RZ, P5, R23.reuse, 0x10, RZ ;  /* 0x0000001017ff7810 */ /* 0x040fe20007fbe0ff */
[--C-:B------:R-:W-:Y:S01]  /*29f0*/  IMAD.X R25, RZ, RZ, R193.reuse, P1 ;  /* 0x000000ffff197224 */ /* 0x100fe200008e06c1 */
[C---:B------:R-:W-:Y:S01]  /*2a00*/  IADD3 RZ, P4, R23.reuse, 0x11, RZ ;  /* 0x0000001117ff7810 */ /* 0x040fe20007f9e0ff */
[----:B------:R0:W5:Y:S01]  /*2a10*/  LDG.E.U16 R65, desc[UR16][R36.64] ;  /* 0x0000001024417981 */ /* 0x000162000c1e1500 */
[C---:B------:R-:W-:Y:S02]  /*2a20*/  IADD3 RZ, P3, R23.reuse, 0x18, RZ ;  /* 0x0000001817ff7810 */ /* 0x040fe40007f7e0ff */
[C---:B------:R-:W-:Y:S01]  /*2a30*/  IADD3 RZ, P2, R23.reuse, 0x19, RZ ;  /* 0x0000001917ff7810 */ /* 0x040fe20007f5e0ff */
[--C-:B------:R-:W-:Y:S01]  /*2a40*/  IMAD.X R21, RZ, RZ, R193.reuse, P6 ;  /* 0x000000ffff157224 */ /* 0x100fe200030e06c1 */
        /* <DEDUP_REMOVED lines=11> */
[----:B------:R-:W-:Y:S01]  /*2b00*/  IMAD.X R27, RZ, RZ, R193, P1 ;  /* 0x000000ffff1b7224 */ /* 0x000fe200008e06c1 */
[C---:B------:R-:W-:Y:S01]  /*2b10*/  IADD3 RZ, P2, R23.reuse, 0x38, RZ ;  /* 0x0000003817ff7810 */ /* 0x040fe20007f5e0ff */
[----:B--2---:R-:W-:Y:S01]  /*2b20*/  IMAD.WIDE R52, R16, 0x2, R186 ;  /* 0x0000000210347825 */ /* 0x004fe200078e02ba */
[C---:B------:R-:W-:Y:S01]  /*2b30*/  IADD3 RZ, P1, R23.reuse, 0x41, RZ ;  /* 0x0000004117ff7810 */ /* 0x040fe20007f3e0ff */
[----:B------:R1:W2:Y:S02]  /*2b40*/  LDG.E.U16 R66, desc[UR16][R48.64] ;  /* 0x0000001030427981 */ /* 0x0002a4000c1e1500 */
        /* <DEDUP_REMOVED lines=15> */
[----:B------:R-:W-:Y:S01]  /*2c40*/  ISETP.GT.U32.AND P0, PT, R34, R13, PT ;  /* 0x0000000d2200720c */ /* 0x000fe20003f04070 */
[C---:B0-----:R-:W-:Y:S01]  /*2c50*/  IMAD.WIDE R36, R16.reuse, 0x2, R226 ;  /* 0x0000000210247825 */ /* 0x041fe200078e02e2 */
[----:B------:R0:W2:Y:S03]  /*2c60*/  LDG.E.U16 R68, desc[UR16][R52.64] ;  /* 0x0000001034447981 */ /* 0x0000a6000c1e1500 */
        /* <DEDUP_REMOVED lines=11> */
[----:B------:R-:W-:Y:S01]  /*2d20*/  IADD3 RZ, P1, R23, 0x79, RZ ;  /* 0x0000007917ff7810 */ /* 0x000fe20007f3e0ff */
[----:B-1----:R-:W-:Y:S01]  /*2d30*/  IMAD.WIDE R48, R16, 0x2, R224 ;  /* 0x0000000210307825 */ /* 0x002fe200078e02e0 */
[----:B------:R-:W1:Y:S01]  /*2d40*/  S2R R23, SR_TID.X ;  /* 0x0000000000177919 */ /* 0x000e620000002100 */
[----:B------:R-:W-:-:S02]  /*2d50*/  ISETP.GT.U32.AND.EX P0, PT, R59, RZ, PT, P0 ;  /* 0x000000ff3b00720c */ /* 0x000fc40003f04100 */
[C---:B0-----:R-:W-:Y:S01]  /*2d60*/  IMAD.WIDE R52, R16.reuse, 0x2, R220 ;  /* 0x0000000210347825 */ /* 0x041fe200078e02dc */
[----:B------:R0:W2:Y:S04]  /*2d70*/  LDG.E.U16 R70, desc[UR16][R36.64] ;  /* 0x0000001024467981 */ /* 0x0000a8000c1e1500 */
[----:B------:R0:W2:Y:S04]  /*2d80*/  LDG.E.U16 R71, desc[UR16][R48.64] ;  /* 0x0000001030477981 */ /* 0x0000a8000c1e1500 */
[----:B------:R0:W2:Y:S02]  /*2d90*/  LDG.E.U16 R73, desc[UR16][R52.64] ;  /* 0x0000001034497981 */ /* 0x0000a4000c1e1500 */
[C---:B0-----:R-:W-:Y:S01]  /*2da0*/  IMAD.WIDE R36, R16.reuse, 0x2, R216 ;  /* 0x0000000210247825 */ /* 0x041fe200078e02d8 */
[----:B------:R-:W-:Y:S01]  /*2db0*/  @P0 LOP3.LUT R9, R9, 0x1, RZ, 0xfc, !PT ;  /* 0x0000000109090812 */ /* 0x000fe200078efcff */
[----:B------:R-:W2:Y:S02]  /*2dc0*/  LDG.E.U16 R67, desc[UR16][R50.64] ;  /* 0x0000001032437981 */ /* 0x000ea4000c1e1500 */
[----:B------:R-:W-:-:S02]  /*2dd0*/  IMAD.WIDE R48, R16, 0x2, R214 ;  /* 0x0000000210307825 */ /* 0x000fc400078e02d6 */
[----:B------:R0:W2:Y:S02]  /*2de0*/  LDG.E.U16 R75, desc[UR16][R36.64] ;  /* 0x00000010244b7981 */ /* 0x0000a4000c1e1500 */
[----:B------:R-:W-:Y:S02]  /*2df0*/  IMAD.WIDE R52, R16, 0x2, R210 ;  /* 0x0000000210347825 */ /* 0x000fe400078e02d2 */
[----:B------:R-:W2:Y:S02]  /*2e00*/  LDG.E.U16 R76, desc[UR16][R48.64] ;  /* 0x00000010304c7981 */ /* 0x000ea4000c1e1500 */
[----:B------:R-:W-:Y:S01]  /*2e10*/  IMAD.X R211, RZ, RZ, R193, P5 ;  /* 0x000000ffffd37224 */ /* 0x000fe200028e06c1 */
[----:B------:R-:W-:Y:S01]  /*2e20*/  ISETP.GT.U32.AND P5, PT, R34, R35, PT ;  /* 0x000000232200720c */ /* 0x000fe20003fa4070 */
[----:B------:R-:W2:Y:S01]  /*2e30*/  LDG.E.U16 R78, desc[UR16][R52.64] ;  /* 0x00000010344e7981 */ /* 0x000ea2000c1e1500 */
[----:B0-----:R-:W-:Y:S02]  /*2e40*/  IMAD.WIDE R36, R16, 0x2, R202 ;  /* 0x0000000210247825 */ /* 0x001fe400078e02ca */
[----:B------:R-:W-:Y:S01]  /*2e50*/  ISETP.GT.U32.AND.EX P0, PT, R59, RZ, PT, P5 ;  /* 0x000000ff3b00720c */ /* 0x000fe20003f04150 */
[----:B------:R-:W2:Y:S04]  /*2e60*/  LDL.64 R208, [R1+0x110] ;  /* 0x0001100001d07983 */ /* 0x000ea80000100a00 */
[----:B------:R0:W2:Y:S01]  /*2e70*/  LDG.E.U16 R80, desc[UR16][R36.64] ;  /* 0x0000001024507981 */ /* 0x0000a2000c1e1500 */
[----:B------:R-:W-:-:S02]  /*2e80*/  IMAD.X R195, RZ, RZ, R193, P2 ;  /* 0x000000ffffc37224 */ /* 0x000fc400010e06c1 */
[----:B-1----:R-:W-:Y:S01]  /*2e90*/  IMAD.SHL.U32 R225, R23, 0x2, RZ ;  /* 0x0000000217e17824 */ /* 0x002fe200078e00ff */
[----:B------:R-:W-:Y:S01]  /*2ea0*/  LOP3.LUT R9, R9, 0xfffffffd, RZ, 0xc0, !PT ;  /* 0xfffffffd09097812 */ /* 0x000fe200078ec0ff */
[----:B------:R-:W-:Y:S01]  /*2eb0*/  IMAD.WIDE R50, R16, 0x2, R222 ;  /* 0x0000000210327825 */ /* 0x000fe200078e02de */
[----:B------:R-:W2:Y:S01]  /*2ec0*/  LDL.64 R186, [R1+0xe8] ;  /* 0x0000e80001ba7983 */ /* 0x000ea20000100a00 */
[----:B0-----:R-:W-:-:S03]  /*2ed0*/  LOP3.LUT R37, R13, 0x40, RZ, 0xfc, !PT ;  /* 0x000000400d257812 */ /* 0x001fc600078efcff */
[----:B------:R-:W2:Y:S01]  /*2ee0*/  LDG.E.U16 R72, desc[UR16][R50.64] ;  /* 0x0000001032487981 */ /* 0x000ea2000c1e1500 */
[----:B------:R-:W-:Y:S02]  /*2ef0*/  @P0 LOP3.LUT R8, R8, 0x200, RZ, 0xfc, !PT ;  /* 0x0000020008080812 */ /* 0x000fe400078efcff */
[----:B------:R-:W-:Y:S01]  /*2f00*/  ISETP.GE.U32.AND P2, PT, R34, R37, PT ;  /* 0x000000252200720c */ /* 0x000fe20003f46070 */
[----:B------:R-:W-:Y:S01]  /*2f10*/  IMAD.WIDE R54, R16, 0x2, R228 ;  /* 0x0000000210367825 */ /* 0x000fe200078e02e4 */
[----:B------:R-:W-:Y:S01]  /*2f20*/  LOP3.LUT R36, R13, 0x48, RZ, 0xfc, !PT ;  /* 0x000000480d247812 */ /* 0x000fe200078efcff */
[----:B------:R-:W2:Y:S01]  /*2f30*/  LDL.64 R216, [R1+0xd8] ;  /* 0x0000d80001d87983 */ /* 0x000ea20000100a00 */
[----:B------:R-:W-:Y:S02]  /*2f40*/  ISETP.GE.U32.AND.EX P0, PT, R59, RZ, PT, P2 ;  /* 0x000000ff3b00720c */ /* 0x000fe40003f06120 */
[----:B------:R-:W-:Y:S01]  /*2f50*/  LOP3.LUT R8, R8, 0xffdfffff, RZ, 0xc0, !PT ;  /* 0xffdfffff08087812 */ /* 0x000fe200078ec0ff */
[----:B------:R-:W2:Y:S01]  /*2f60*/  LDG.E.U16 R69, desc[UR16][R54.64] ;  /* 0x0000001036457981 */ /* 0x000ea2000c1e1500 */
[----:B------:R-:W-:-:S03]  /*2f70*/  LOP3.LUT R225, R225, 0x7e, RZ, 0xc0, !PT ;  /* 0x0000007ee1e17812 */ /* 0x000fc600078ec0ff */
[----:B------:R-:W2:Y:S04]  /*2f80*/  LDL.64 R202, [R1+0xb0] ;  /* 0x0000b00001ca7983 */ /* 0x000ea80000100a00 */
[----:B------:R-:W2:Y:S04]  /*2f90*/  LDL.64 R214, [R1+0xa0] ;  /* 0x0000a00001d67983 */ /* 0x000ea80000100a00 */
[----:B------:R-:W2:Y:S04]  /*2fa0*/  LDL.64 R222, [R1+0xc8] ;  /* 0x0000c80001de7983 */ /* 0x000ea80000100a00 */
[----:B------:R-:W2:Y:S01]  /*2fb0*/  LDL.64 R220, [R1+0xc0] ;  /* 0x0000c00001dc7983 */ /* 0x000ea20000100a00 */
[----:B---3--:R-:W-:-:S03]  /*2fc0*/  IMAD.WIDE R48, R16, 0x2, R200 ;  /* 0x0000000210307825 */ /* 0x008fc600078e02c8 */
[----:B------:R-:W3:Y:S01]  /*2fd0*/  LDL.64 R228, [R1+0x50] ;  /* 0x0000500001e47983 */ /* 0x000ee20000100a00 */
[----:B----4-:R-:W-:-:S03]  /*2fe0*/  IMAD.WIDE R52, R16, 0x2, R188 ;  /* 0x0000000210347825 */ /* 0x010fc600078e02bc */
[----:B------:R-:W4:Y:S04]  /*2ff0*/  LDL.64 R200, [R1+0xb8] ;  /* 0x0000b80001c87983 */ /* 0x000f280000100a00 */
[----:B------:R0:W3:Y:S01]  /*3000*/  LDG.E.U16 R48, desc[UR16][R48.64] ;  /* 0x0000001030307981 */ /* 0x0000e2000c1e1500 */
[----:B------:R-:W-:-:S03]  /*3010*/  IMAD.X R189, RZ, RZ, R193, P4 ;  /* 0x000000ffffbd7224 */ /* 0x000fc600020e06c1 */
[----:B------:R1:W4:Y:S01]  /*3020*/  LDG.E.U16 R52, desc[UR16][R52.64] ;  /* 0x0000001034347981 */ /* 0x000322000c1e1500 */
[----:B0-----:R-:W-:Y:S01]  /*3030*/  IMAD.X R49, RZ, RZ, R193, P3 ;  /* 0x000000ffff317224 */ /* 0x001fe200018e06c1 */
[----:B------:R-:W-:-:S04]  /*3040*/  ISETP.GT.U32.AND P3, PT, R34, R37, PT ;  /* 0x000000252200720c */ /* 0x000fc80003f64070 */
[----:B------:R-:W-:Y:S02]  /*3050*/  ISETP.GT.U32.AND.EX P3, PT, R59, RZ, PT, P3 ;  /* 0x000000ff3b00720c */ /* 0x000fe40003f64130 */
[----:B-1----:R-:W-:Y:S01]  /*3060*/  LOP3.LUT R53, R23, 0x40, RZ, 0xc0, !PT ;  /* 0x0000004017357812 */ /* 0x002fe200078ec0ff */
[--C-:B------:R-:W-:Y:S02]  /*3070*/  IMAD.X R23, RZ, RZ, R193.reuse, P6 ;  /* 0x000000ffff177224 */ /* 0x100fe400030e06c1 */
[----:B------:R-:W-:Y:S01]  /*3080*/  IMAD.X R193, RZ, RZ, R193, P1 ;  /* 0x000000ffffc17224 */ /* 0x000fe200008e06c1 */
[----:B------:R-:W-:Y:S01]  /*3090*/  ISETP.GT.U32.AND P1, PT, R34, R36, PT ;  /* 0x000000242200720c */ /* 0x000fe20003f24070 */
[----:B------:R-:W-:Y:S02]  /*30a0*/  IMAD.WIDE R50, R16, 0x2, R212 ;  /* 0x0000000210327825 */ /* 0x000fe400078e02d4 */
[----:B------:R-:W3:Y:S01]  /*30b0*/  LDL.64 R212, [R1+0xd0] ;  /* 0x0000d00001d47983 */ /* 0x000ee20000100a00 */
[----:B------:R-:W-:-:S03]  /*30c0*/  ISETP.GT.U32.AND.EX P2, PT, R59, RZ, PT, P1 ;  /* 0x000000ff3b00720c */ /* 0x000fc60003f44110 */
[----:B------:R-:W-:Y:S01]  /*30d0*/  @P3 LOP3.LUT R8, R8, 0x200000, RZ, 0xfc, !PT ;  /* 0x0020000008083812 */ /* 0x000fe200078efcff */
[----:B------:R5:W4:Y:S03]  /*30e0*/  LDG.E.U16 R77, desc[UR16][R50.64] ;  /* 0x00000010324d7981 */ /* 0x000b26000c1e1500 */
[----:B------:R-:W-:Y:S02]  /*30f0*/  LOP3.LUT R8, R8, 0xfff7ffff, RZ, 0xc0, !PT ;  /* 0xfff7ffff08087812 */ /* 0x000fe400078ec0ff */
[----:B------:R-:W-:Y:S02]  /*3100*/  ISETP.GE.U32.AND P1, PT, R34, R36, PT ;  /* 0x000000242200720c */ /* 0x000fe40003f26070 */
[----:B------:R-:W-:Y:S01]  /*3110*/  @P0 LOP3.LUT R8, R8, 0x80000, RZ, 0xfc, !PT ;  /* 0x0008000008080812 */ /* 0x000fe200078efcff */
[----:B-----5:R-:W-:Y:S01]  /*3120*/  IMAD.WIDE R50, R16, 0x2, R198 ;  /* 0x0000000210327825 */ /* 0x020fe200078e02c6 */
[----:B------:R-:W-:Y:S01]  /*3130*/  ISETP.GE.U32.AND.EX P0, PT, R59, RZ, PT, P1 ;  /* 0x000000ff3b00720c */ /* 0x000fe20003f06110 */
[----:B------:R-:W5:Y:S01]  /*3140*/  LDL.64 R198, [R1+0x98] ;  /* 0x0000980001c67983 */ /* 0x000f620000100a00 */
[----:B------:R-:W-:-:S03]  /*3150*/  LOP3.LUT R8, R8, 0xffefffff, RZ, 0xc0, !PT ;  /* 0xffefffff08087812 */ /* 0x000fc600078ec0ff */
[----:B------:R0:W5:Y:S01]  /*3160*/  LDG.E.U16 R50, desc[UR16][R50.64] ;  /* 0x0000001032327981 */ /* 0x000162000c1e1500 */
[----:B------:R-:W-:-:S04]  /*3170*/  @P2 LOP3.LUT R8, R8, 0x100000, RZ, 0xfc, !PT ;  /* 0x0010000008082812 */ /* 0x000fc800078efcff */
[----:B------:R-:W-:Y:S01]  /*3180*/  LOP3.LUT R8, R8, 0xfffbffff, RZ, 0xc0, !PT ;  /* 0xfffbffff08087812 */ /* 0x000fe200078ec0ff */
[----:B0-----:R-:W-:-:S03]  /*3190*/  VIADD R51, R34, 0x40 ;  /* 0x0000004022337836 */ /* 0x001fc60000000000 */
[----:B------:R-:W-:Y:S02]  /*31a0*/  @P0 LOP3.LUT R8, R8, 0x40000, RZ, 0xfc, !PT ;  /* 0x0004000008080812 */ /* 0x000fe400078efcff */
[----:B------:R-:W-:-:S04]  /*31b0*/  ISETP.GT.U32.AND P1, PT, R51, R13, PT ;  /* 0x0000000d3300720c */ /* 0x000fc80003f24070 */
[----:B------:R-:W-:Y:S02]  /*31c0*/  ISETP.GT.U32.AND.EX P0, PT, R28, RZ, PT, P1 ;  /* 0x000000ff1c00720c */ /* 0x000fe40003f04110 */
[C---:B------:R-:W-:Y:S02]  /*31d0*/  ISETP.GT.U32.AND P1, PT, R51.reuse, R35, PT ;  /* 0x000000233300720c */ /* 0x040fe40003f24070 */
[----:B------:R-:W-:Y:S02]  /*31e0*/  LOP3.LUT R8, R8, 0xfffffeff, RZ, 0xc0, !PT ;  /* 0xfffffeff08087812 */ /* 0x000fe400078ec0ff */
[----:B------:R-:W-:Y:S02]  /*31f0*/  ISETP.GT.U32.AND.EX P2, PT, R28, RZ, PT, P1 ;  /* 0x000000ff1c00720c */ /* 0x000fe40003f44110 */
[----:B------:R-:W-:-:S05]  /*3200*/  ISETP.GT.U32.AND P1, PT, R51, R36, PT ;  /* 0x000000243300720c */ /* 0x000fca0003f24070 */
[----:B------:R-:W-:Y:S02]  /*3210*/  @P0 LOP3.LUT R8, R8, 0x100, RZ, 0xfc, !PT ;  /* 0x0000010008080812 */ /* 0x000fe400078efcff */
[----:B------:R-:W-:Y:S01]  /*3220*/  ISETP.GT.U32.AND.EX P0, PT, R28, RZ, PT, P1 ;  /* 0x000000ff1c00720c */ /* 0x000fe20003f04110 */
[----:B------:R-:W-:Y:S02]  /*3230*/  IMAD R225, R53, 0x40, R225 ;  /* 0x0000004035e17824 */ /* 0x000fe400078e02e1 */
[----:B------:R-:W-:Y:S01]  /*3240*/  VIADD R53, R34, 0x48 ;  /* 0x0000004822357836 */ /* 0x000fe20000000000 */
[----:B------:R-:W-:-:S04]  /*3250*/  LOP3.LUT R8, R8, 0xfffdffff, RZ, 0xc0, !PT ;  /* 0xfffdffff08087812 */ /* 0x000fc800078ec0ff */
[----:B------:R-:W-:-:S05]  /*3260*/  ISETP.GT.U32.AND P1, PT, R53, R13, PT ;  /* 0x0000000d3500720c */ /* 0x000fca0003f24070 */
[----:B------:R-:W-:Y:S02]  /*3270*/  @P0 LOP3.LUT R8, R8, 0x20000, RZ, 0xfc, !PT ;  /* 0x0002000008080812 */ /* 0x000fe400078efcff */
[----:B------:R-:W-:Y:S02]  /*3280*/  ISETP.GT.U32.AND.EX P0, PT, R25, RZ, PT, P1 ;  /* 0x000000ff1900720c */ /* 0x000fe40003f04110 */
[----:B------:R-:W-:Y:S02]  /*3290*/  @P2 LOP3.LUT R194, R194, 0x40000, RZ, 0xfc, !PT ;  /* 0x00040000c2c22812 */ /* 0x000fe400078efcff */
[----:B------:R-:W-:Y:S02]  /*32a0*/  ISETP.GT.U32.AND P1, PT, R53, R35, PT ;  /* 0x000000233500720c */ /* 0x000fe40003f24070 */
[----:B------:R-:W-:Y:S02]  /*32b0*/  LOP3.LUT R194, R194, 0xffffbfff, RZ, 0xc0, !PT ;  /* 0xffffbfffc2c27812 */ /* 0x000fe400078ec0ff */
[----:B------:R-:W-:-:S02]  /*32c0*/  ISETP.GT.U32.AND.EX P2, PT, R25, RZ, PT, P1 ;  /* 0x000000ff1900720c */ /* 0x000fc40003f44110 */
[----:B------:R-:W-:-:S03]  /*32d0*/  ISETP.GT.U32.AND P1, PT, R53, R37, PT ;  /* 0x000000253500720c */ /* 0x000fc60003f24070 */
[----:B------:R-:W-:Y:S02]  /*32e0*/  @P0 LOP3.LUT R194, R194, 0x4000, RZ, 0xfc, !PT ;  /* 0x00004000c2c20812 */ /* 0x000fe400078efcff */
[----:B------:R-:W-:Y:S01]  /*32f0*/  ISETP.GT.U32.AND.EX P0, PT, R25, RZ, PT, P1 ;  /* 0x000000ff1900720c */ /* 0x000fe20003f04110 */
[----:B------:R-:W-:-:S05]  /*3300*/  VIADD R28, R34, 0x8 ;  /* 0x00000008221c7836 */ /* 0x000fca0000000000 */
[----:B------:R-:W-:Y:S02]  /*3310*/  ISETP.GT.U32.AND P1, PT, R28, R13, PT ;  /* 0x0000000d1c00720c */ /* 0x000fe40003f24070 */
[----:B------:R-:W-:-:S05]  /*3320*/  LOP3.LUT R194, R194, 0xfffffbff, RZ, 0xc0, !PT ;  /* 0xfffffbffc2c27812 */ /* 0x000fca00078ec0ff */
[----:B------:R-:W-:Y:S02]  /*3330*/  @P0 LOP3.LUT R9, R9, 0x2, RZ, 0xfc, !PT ;  /* 0x0000000209090812 */ /* 0x000fe400078efcff */
[----:B------:R-:W-:Y:S02]  /*3340*/  ISETP.GT.U32.AND.EX P0, PT, R30, RZ, PT, P1 ;  /* 0x000000ff1e00720c */ /* 0x000fe40003f04110 */
[----:B------:R-:W-:Y:S02]  /*3350*/  ISETP.GT.U32.AND P1, PT, R28, R37, PT ;  /* 0x000000251c00720c */ /* 0x000fe40003f24070 */
[----:B------:R-:W-:Y:S02]  /*3360*/  @P2 LOP3.LUT R194, R194, 0x400, RZ, 0xfc, !PT ;  /* 0x00000400c2c22812 */ /* 0x000fe400078efcff */
[----:B------:R-:W-:Y:S02]  /*3370*/  ISETP.GT.U32.AND.EX P2, PT, R30, RZ, PT, P1 ;  /* 0x000000ff1e00720c */ /* 0x000fe40003f44110 */
[----:B------:R-:W-:-:S02]  /*3380*/  LOP3.LUT R8, R8, 0xffffffbf, RZ, 0xc0, !PT ;  /* 0xffffffbf08087812 */ /* 0x000fc400078ec0ff */
[----:B------:R-:W-:Y:S01]  /*3390*/  ISETP.GT.U32.AND P1, PT, R28, R36, PT ;  /* 0x000000241c00720c */ /* 0x000fe20003f24070 */
[----:B------:R-:W-:Y:S02]  /*33a0*/  VIADD R25, R34, 0x9 ;  /* 0x0000000922197836 */ /* 0x000fe40000000000 */
[----:B------:R-:W-:Y:S02]  /*33b0*/  @P0 LOP3.LUT R8, R8, 0x40, RZ, 0xfc, !PT ;  /* 0x0000004008080812 */ /* 0x000fe400078efcff */
[----:B------:R-:W-:Y:S02]  /*33c0*/  ISETP.GT.U32.AND.EX P0, PT, R30, RZ, PT, P1 ;  /* 0x000000ff1e00720c */ /* 0x000fe40003f04110 */
[----:B------:R-:W-:Y:S02]  /*33d0*/  LOP3.LUT R8, R8, 0xffff7fff, RZ, 0xc0, !PT ;  /* 0xffff7fff08087812 */ /* 0x000fe400078ec0ff */
[----:B------:R-:W-:Y:S02]  /*33e0*/  ISETP.GT.U32.AND P1, PT, R25, R13, PT ;  /* 0x0000000d1900720c */ /* 0x000fe40003f24070 */
[----:B------:R-:W-:-:S02]  /*33f0*/  @P2 LOP3.LUT R8, R8, 0x8000, RZ, 0xfc, !PT ;  /* 0x0000800008082812 */ /* 0x000fc400078efcff */
[----:B------:R-:W-:Y:S02]  /*3400*/  ISETP.GT.U32.AND.EX P2, PT, R21, RZ, PT, P1 ;  /* 0x000000ff1500720c */ /* 0x000fe40003f44110 */
[----:B------:R-:W-:Y:S02]  /*3410*/  LOP3.LUT R8, R8, 0xffffbfff, RZ, 0xc0, !PT ;  /* 0xffffbfff08087812 */ /* 0x000fe400078ec0ff */
[----:B------:R-:W-:Y:S02]  /*3420*/  ISETP.GT.U32.AND P1, PT, R25, R35, PT ;  /* 0x000000231900720c */ /* 0x000fe40003f24070 */
[----:B------:R-:W-:Y:S02]  /*3430*/  @P0 LOP3.LUT R8, R8, 0x4000, RZ, 0xfc, !PT ;  /* 0x0000400008080812 */ /* 0x000fe400078efcff */
[----:B------:R-:W-:Y:S02]  /*3440*/  ISETP.GT.U32.AND.EX P0, PT, R21, RZ, PT, P1 ;  /* 0x000000ff1500720c */ /* 0x000fe40003f04110 */
[----:B------:R-:W-:-:S02]  /*3450*/  LOP3.LUT R8, R8, 0xffffffef, RZ, 0xc0, !PT ;  /* 0xffffffef08087812 */ /* 0x000fc400078ec0ff */
[----:B------:R-:W-:Y:S02]  /*3460*/  ISETP.GT.U32.AND P1, PT, R25, R37, PT ;  /* 0x000000251900720c */ /* 0x000fe40003f24070 */
[----:B------:R-:W-:Y:S02]  /*3470*/  @P2 LOP3.LUT R8, R8, 0x10, RZ, 0xfc, !PT ;  /* 0x0000001008082812 */ /* 0x000fe400078efcff */
[----:B------:R-:W-:Y:S02]  /*3480*/  ISETP.GT.U32.AND.EX P2, PT, R21, RZ, PT, P1 ;  /* 0x000000ff1500720c */ /* 0x000fe40003f44110 */
[----:B------:R-:W-:Y:S02]  /*3490*/  LOP3.LUT R8, R8, 0xfffffffb, RZ, 0xc0, !PT ;  /* 0xfffffffb08087812 */ /* 0x000fe400078ec0ff */
[----:B------:R-:W-:Y:S02]  /*34a0*/  ISETP.GT.U32.AND P1, PT, R25, R36, PT ;  /* 0x000000241900720c */ /* 0x000fe40003f24070 */
[----:B------:R-:W-:Y:S01]  /*34b0*/  @P0 LOP3.LUT R8, R8, 0x4, RZ, 0xfc, !PT ;  /* 0x0000000408080812 */ /* 0x000fe200078efcff */
[----:B------:R-:W-:Y:S01]  /*34c0*/  VIADD R28, R34, 0x10 ;  /* 0x00000010221c7836 */ /* 0x000fe20000000000 */
[----:B------:R-:W-:-:S02]  /*34d0*/  ISETP.GT.U32.AND.EX P0, PT, R21, RZ, PT, P1 ;  /* 0x000000ff1500720c */ /* 0x000fc40003f04110 */
[----:B------:R-:W-:Y:S02]  /*34e0*/  LOP3.LUT R8, R8, 0xffffdfff, RZ, 0xc0, !PT ;  /* 0xffffdfff08087812 */ /* 0x000fe400078ec0ff */
[----:B------:R-:W-:Y:S02]  /*34f0*/  ISETP.GT.U32.AND P1, PT, R28, R13, PT ;  /* 0x0000000d1c00720c */ /* 0x000fe40003f24070 */
[----:B------:R-:W-:Y:S02]  /*3500*/  @P2 LOP3.LUT R8, R8, 0x2000, RZ, 0xfc, !PT ;  /* 0x0000200008082812 */ /* 0x000fe400078efcff */
[----:B------:R-:W-:Y:S02]  /*3510*/  ISETP.GT.U32.AND.EX P2, PT, R19, RZ, PT, P1 ;  /* 0x000000ff1300720c */ /* 0x000fe40003f44110 */
[----:B------:R-:W-:Y:S02]  /*3520*/  LOP3.LUT R8, R8, 0xffffefff, RZ, 0xc0, !PT ;  /* 0xffffefff08087812 */ /* 0x000fe400078ec0ff */
[----:B------:R-:W-:-:S02]  /*3530*/  ISETP.GT.U32.AND P1, PT, R28, R35, PT ;  /* 0x000000231c00720c */ /* 0x000fc40003f24070 */
[----:B------:R-:W-:Y:S02]  /*3540*/  @P0 LOP3.LUT R8, R8, 0x1000, RZ, 0xfc, !PT ;  /* 0x0000100008080812 */ /* 0x000fe400078efcff */
[C---:B------:R-:W-:Y:S02]  /*3550*/  ISETP.GT.U32.AND.EX P0, PT, R19.reuse, RZ, PT, P1 ;  /* 0x000000ff1300720c */ /* 0x040fe40003f04110 */
[----:B------:R-:W-:Y:S02]  /*3560*/  LOP3.LUT R8, R8, 0xfffffffe, RZ, 0xc0, !PT ;  /* 0xfffffffe08087812 */ /* 0x000fe400078ec0ff */
[----:B------:R-:W-:Y:S02]  /*3570*/  ISETP.GT.U32.AND P1, PT, R28, R37, PT ;  /* 0x000000251c00720c */ /* 0x000fe40003f24070 */
[----:B------:R-:W-:Y:S02]  /*3580*/  @P2 LOP3.LUT R8, R8, 0x1, RZ, 0xfc, !PT ;  /* 0x0000000108082812 */ /* 0x000fe400078efcff */
[----:B------:R-:W-:Y:S01]  /*3590*/  ISETP.GT.U32.AND.EX P2, PT, R19, RZ, PT, P1 ;  /* 0x000000ff1300720c */ /* 0x000fe20003f44110 */
[----:B------:R-:W-:Y:S01]  /*35a0*/  VIADD R21, R34, 0x11 ;  /* 0x0000001122157836 */ /* 0x000fe20000000000 */
[----:B------:R-:W-:-:S03]  /*35b0*/  ISETP.GT.U32.AND P1, PT, R28, R36, PT ;  /* 0x000000241c00720c */ /* 0x000fc60003f24070 */
[----:B------:R-:W-:Y:S02]  /*35c0*/  @P0 LOP3.LUT R197, R197, 0x40000000, RZ, 0xfc, !PT ;  /* 0x40000000c5c50812 */ /* 0x000fe400078efcff */
[----:B------:R-:W-:Y:S02]  /*35d0*/  ISETP.GT.U32.AND.EX P0, PT, R19, RZ, PT, P1 ;  /* 0x000000ff1300720c */ /* 0x000fe40003f04110 */
[----:B------:R-:W-:Y:S02]  /*35e0*/  LOP3.LUT R8, R8, 0xfffff7ff, RZ, 0xc0, !PT ;  /* 0xfffff7ff08087812 */ /* 0x000fe400078ec0ff */
[----:B------:R-:W-:Y:S02]  /*35f0*/  ISETP.GT.U32.AND P1, PT, R21, R13, PT ;  /* 0x0000000d1500720c */ /* 0x000fe40003f24070 */
[----:B------:R-:W-:Y:S02]  /*3600*/  @P2 LOP3.LUT R8, R8, 0x800, RZ, 0xfc, !PT ;  /* 0x0000080008082812 */ /* 0x000fe400078efcff */
        /* <DEDUP_REMOVED lines=8> */
[----:B------:R-:W-:Y:S02]  /*3690*/  ISETP.GT.U32.AND.EX P2, PT, R11, RZ, PT, P1 ;  /* 0x000000ff0b00720c */ /* 0x000fe40003f44110 */
[----:B------:R-:W-:Y:S01]  /*36a0*/  LOP3.LUT R197, R197, 0xfbffffff, RZ, 0xc0, !PT ;  /* 0xfbffffffc5c57812 */ /* 0x000fe200078ec0ff */
[----:B------:R-:W-:Y:S01]  /*36b0*/  VIADD R19, R34, 0x18 ;  /* 0x0000001822137836 */ /* 0x000fe20000000000 */
[----:B------:R-:W-:Y:S02]  /*36c0*/  ISETP.GT.U32.AND P1, PT, R21, R36, PT ;  /* 0x000000241500720c */ /* 0x000fe40003f24070 */
[----:B------:R-:W-:Y:S02]  /*36d0*/  @P0 LOP3.LUT R197, R197, 0x4000000, RZ, 0xfc, !PT ;  /* 0x04000000c5c50812 */ /* 0x000fe400078efcff */
[----:B------:R-:W-:-:S02]  /*36e0*/  ISETP.GT.U32.AND.EX P0, PT, R11, RZ, PT, P1 ;  /* 0x000000ff0b00720c */ /* 0x000fc40003f04110 */
[----:B------:R-:W-:Y:S02]  /*36f0*/  LOP3.LUT R8, R8, 0xffffff7f, RZ, 0xc0, !PT ;  /* 0xffffff7f08087812 */ /* 0x000fe400078ec0ff */
[C---:B------:R-:W-:Y:S02]  /*3700*/  ISETP.GT.U32.AND P1, PT, R19.reuse, R13, PT ;  /* 0x0000000d1300720c */ /* 0x040fe40003f24070 */
        /* <DEDUP_REMOVED lines=9> */
[----:B------:R-:W-:-:S02]  /*37a0*/  ISETP.GT.U32.AND.EX P2, PT, R20, RZ, PT, P1 ;  /* 0x000000ff1400720c */ /* 0x000fc40003f44110 */
[----:B------:R-:W-:Y:S01]  /*37b0*/  LOP3.LUT R197, R197, 0xffbfffff, RZ, 0xc0, !PT ;  /* 0xffbfffffc5c57812 */ /* 0x000fe200078ec0ff */
[----:B------:R-:W-:Y:S01]  /*37c0*/  VIADD R11, R34, 0x19 ;  /* 0x00000019220b7836 */ /* 0x000fe20000000000 */
[----:B------:R-:W-:Y:S02]  /*37d0*/  ISETP.GT.U32.AND P1, PT, R19, R36, PT ;  /* 0x000000241300720c */ /* 0x000fe40003f24070 */
[----:B------:R-:W-:Y:S02]  /*37e0*/  @P0 LOP3.LUT R197, R197, 0x400000, RZ, 0xfc, !PT ;  /* 0x00400000c5c50812 */ /* 0x000fe400078efcff */
[----:B------:R-:W-:Y:S02]  /*37f0*/  ISETP.GT.U32.AND.EX P0, PT, R20, RZ, PT, P1 ;  /* 0x000000ff1400720c */ /* 0x000fe40003f04110 */
[----:B------:R-:W-:Y:S02]  /*3800*/  LOP3.LUT R8, R8, 0xfffffff7, RZ, 0xc0, !PT ;  /* 0xfffffff708087812 */ /* 0x000fe400078ec0ff */
[----:B------:R-:W-:-:S02]  /*3810*/  ISETP.GT.U32.AND P1, PT, R11, R13, PT ;  /* 0x0000000d0b00720c */ /* 0x000fc40003f24070 */
        /* <DEDUP_REMOVED lines=12> */
[----:B------:R-:W-:Y:S01]  /*38e0*/  @P0 LOP3.LUT R197, R197, 0x40000, RZ, 0xfc, !PT ;  /* 0x00040000c5c50812 */ /* 0x000fe200078efcff */
[----:B------:R-:W-:Y:S01]  /*38f0*/  VIADD R19, R34, 0x20 ;  /* 0x0000002022137836 */ /* 0x000fe20000000000 */
        /* <DEDUP_REMOVED lines=32> */
[----:B------:R-:W-:Y:S01]  /*3b00*/  @P0 LOP3.LUT R197, R197, 0x400, RZ, 0xfc, !PT ;  /* 0x00000400c5c50812 */ /* 0x000fe200078efcff */
[----:B------:R-:W-:Y:S01]  /*3b10*/  VIADD R20, R34, 0x28 ;  /* 0x0000002822147836 */ /* 0x000fe20000000000 */
        /* <DEDUP_REMOVED lines=26> */
[----:B------:R-:W-:Y:S01]  /*3cc0*/  LOP3.LUT R197, R197, 0xffffffef, RZ, 0xc0, !PT ;  /* 0xffffffefc5c57812 */ /* 0x000fe200078ec0ff */
[----:B------:R-:W-:Y:S01]  /*3cd0*/  IMAD.WIDE R54, R16, 0x2, R218 ;  /* 0x0000000210367825 */ /* 0x000fe200078e02da */
[----:B------:R-:W-:Y:S01]  /*3ce0*/  ISETP.GT.U32.AND P1, PT, R28, R37, PT ;  /* 0x000000251c00720c */ /* 0x000fe20003f24070 */
[----:B------:R-:W4:Y:S01]  /*3cf0*/  LDL.64 R218, [R1+0xe0] ;  /* 0x0000e00001da7983 */ /* 0x000f220000100a00 */
[----:B------:R-:W-:-:S02]  /*3d00*/  @P2 LOP3.LUT R197, R197, 0x10, RZ, 0xfc, !PT ;  /* 0x00000010c5c52812 */ /* 0x000fc400078efcff */
[----:B------:R-:W-:Y:S01]  /*3d10*/  ISETP.GT.U32.AND.EX P2, PT, R42, RZ, PT, P1 ;  /* 0x000000ff2a00720c */ /* 0x000fe20003f44110 */
[----:B------:R-:W-:Y:S01]  /*3d20*/  VIADD R20, R34, 0x30 ;  /* 0x0000003022147836 */ /* 0x000fe20000000000 */
[----:B------:R-:W-:Y:S01]  /*3d30*/  LOP3.LUT R197, R197, 0xfffffffb, RZ, 0xc0, !PT ;  /* 0xfffffffbc5c57812 */ /* 0x000fe200078ec0ff */
[----:B------:R2:W5:Y:S01]  /*3d40*/  LDG.E.U16 R74, desc[UR16][R54.64] ;  /* 0x00000010364a7981 */ /* 0x000562000c1e1500 */
        /* <DEDUP_REMOVED lines=15> */
[----:B------:R-:W-:Y:S01]  /*3e40*/  LOP3.LUT R194, R194, 0xbfffffff, RZ, 0xc0, !PT ;  /* 0xbfffffffc2c27812 */ /* 0x000fe200078ec0ff */
[----:B------:R-:W-:Y:S01]  /*3e50*/  VIADD R28, R34, 0x31 ;  /* 0x00000031221c7836 */ /* 0x000fe20000000000 */
        /* <DEDUP_REMOVED lines=50> */
[----:B------:R-:W-:Y:S01]  /*4180*/  VIADD R20, R34, 0x49 ;  /* 0x0000004922147836 */ /* 0x000fe20000000000 */
[----:B------:R-:W-:-:S02]  /*4190*/  ISETP.GT.U32.AND P1, PT, R18, R36, PT ;  /* 0x000000241200720c */ /* 0x000fc40003f24070 */
[----:B------:R-:W-:Y:S01]  /*41a0*/  @P0 LOP3.LUT R194, R194, 0x10000, RZ, 0xfc, !PT ;  /* 0x00010000c2c20812 */ /* 0x000fe200078efcff */
[----:B--2---:R-:W-:Y:S01]  /*41b0*/  IMAD.WIDE R54, R16, 0x2, R208 ;  /* 0x0000000210367825 */ /* 0x004fe200078e02d0 */
[----:B------:R-:W-:Y:S01]  /*41c0*/  ISETP.GT.U32.AND.EX P0, PT, R31, RZ, PT, P1 ;  /* 0x000000ff1f00720c */ /* 0x000fe20003f04110 */
[----:B------:R-:W2:Y:S01]  /*41d0*/  LDL.64 R208, [R1+0xa8] ;  /* 0x0000a80001d07983 */ /* 0x000ea20000100a00 */
[----:B------:R-:W-:Y:S02]  /*41e0*/  LOP3.LUT R194, R194, 0x7fffffff, RZ, 0xc0, !PT ;  /* 0x7fffffffc2c27812 */ /* 0x000fe400078ec0ff */
[----:B------:R-:W-:Y:S01]  /*41f0*/  ISETP.GT.U32.AND P1, PT, R20, R13, PT ;  /* 0x0000000d1400720c */ /* 0x000fe20003f24070 */
[----:B------:R0:W5:Y:S01]  /*4200*/  LDG.E.U16 R79, desc[UR16][R54.64] ;  /* 0x00000010364f7981 */ /* 0x000162000c1e1500 */
[----:B------:R-:W-:Y:S02]  /*4210*/  @P2 LOP3.LUT R194, R194, 0x80000000, RZ, 0xfc, !PT ;  /* 0x80000000c2c22812 */ /* 0x000fe400078efcff */
[----:B------:R-:W-:-:S02]  /*4220*/  ISETP.GT.U32.AND.EX P2, PT, R39, RZ, PT, P1 ;  /* 0x000000ff2700720c */ /* 0x000fc40003f44110 */
[----:B------:R-:W-:Y:S01]  /*4230*/  LOP3.LUT R9, R9, 0xfffffffb, RZ, 0xc0, !PT ;  /* 0xfffffffb09097812 */ /* 0x000fe200078ec0ff */
[----:B0-----:R-:W-:Y:S01]  /*4240*/  IMAD.WIDE R54, R16, 0x2, R186 ;  /* 0x0000000210367825 */ /* 0x001fe200078e02ba */
[----:B------:R-:W-:Y:S01]  /*4250*/  ISETP.GT.U32.AND P1, PT, R20, R35, PT ;  /* 0x000000231400720c */ /* 0x000fe20003f24070 */
[----:B------:R-:W2:Y:S01]  /*4260*/  LDL.64 R186, [R1+0x90] ;  /* 0x0000900001ba7983 */ /* 0x000ea20000100a00 */
[----:B------:R-:W-:-:S03]  /*4270*/  @P0 LOP3.LUT R9, R9, 0x4, RZ, 0xfc, !PT ;  /* 0x0000000409090812 */ /* 0x000fc600078efcff */
[----:B------:R-:W2:Y:S01]  /*4280*/  LDG.E.U16 R54, desc[UR16][R54.64] ;  /* 0x0000001036367981 */ /* 0x000ea2000c1e1500 */
[C---:B------:R-:W-:Y:S02]  /*4290*/  ISETP.GT.U32.AND.EX P0, PT, R39.reuse, RZ, PT, P1 ;  /* 0x000000ff2700720c */ /* 0x040fe40003f04110 */
[----:B------:R-:W-:Y:S02]  /*42a0*/  LOP3.LUT R194, R194, 0xffffefff, RZ, 0xc0, !PT ;  /* 0xffffefffc2c27812 */ /* 0x000fe400078ec0ff */
[C---:B------:R-:W-:Y:S01]  /*42b0*/  ISETP.GE.U32.AND P6, PT, R34.reuse, R13, PT ;  /* 0x0000000d2200720c */ /* 0x040fe20003fc6070 */
[----:B------:R-:W-:Y:S01]  /*42c0*/  VIADD R18, R34, 0x50 ;  /* 0x0000005022127836 */ /* 0x000fe20000000000 */
[----:B------:R-:W-:Y:S01]  /*42d0*/  ISETP.GT.U32.AND P1, PT, R20, R37, PT ;  /* 0x000000251400720c */ /* 0x000fe20003f24070 */
[----:B------:R-:W-:Y:S01]  /*42e0*/  BAR.SYNC.DEFER_BLOCKING 0x0 ;  /* 0x0000000000007b1d */ /* 0x000fe20000010000 */
[----:B------:R-:W-:Y:S02]  /*42f0*/  @P2 LOP3.LUT R194, R194, 0x1000, RZ, 0xfc, !PT ;  /* 0x00001000c2c22812 */ /* 0x000fe400078efcff */
[----:B------:R-:W-:-:S02]  /*4300*/  ISETP.GT.U32.AND.EX P2, PT, R39, RZ, PT, P1 ;  /* 0x000000ff2700720c */ /* 0x000fc40003f44110 */
[----:B------:R-:W-:Y:S02]  /*4310*/  LOP3.LUT R194, R194, 0xffffffbf, RZ, 0xc0, !PT ;  /* 0xffffffbfc2c27812 */ /* 0x000fe400078ec0ff */
[----:B------:R-:W-:Y:S02]  /*4320*/  ISETP.GT.U32.AND P1, PT, R20, R36, PT ;  /* 0x000000241400720c */ /* 0x000fe40003f24070 */
[----:B------:R-:W-:Y:S02]  /*4330*/  @P0 LOP3.LUT R194, R194, 0x40, RZ, 0xfc, !PT ;  /* 0x00000040c2c20812 */ /* 0x000fe400078efcff */
[----:B------:R-:W-:Y:S02]  /*4340*/  ISETP.GE.U32.AND.EX P6, PT, R59, RZ, PT, P6 ;  /* 0x000000ff3b00720c */ /* 0x000fe40003fc6160 */
[----:B------:R-:W-:Y:S02]  /*4350*/  ISETP.GT.U32.AND.EX P0, PT, R39, RZ, PT, P1 ;  /* 0x000000ff2700720c */ /* 0x000fe40003f04110 */
[----:B------:R-:W-:-:S02]  /*4360*/  LOP3.LUT R194, R194, 0xf7ffffff, RZ, 0xc0, !PT ;  /* 0xf7ffffffc2c27812 */ /* 0x000fc400078ec0ff */
[----:B------:R-:W-:Y:S02]  /*4370*/  ISETP.GE.U32.AND P4, PT, R34, R35, PT ;  /* 0x000000232200720c */ /* 0x000fe40003f86070 */
[----:B------:R-:W-:Y:S02]  /*4380*/  ISETP.GT.U32.AND P1, PT, R18, R13, PT ;  /* 0x0000000d1200720c */ /* 0x000fe40003f24070 */
[----:B------:R-:W-:Y:S02]  /*4390*/  @P2 LOP3.LUT R194, R194, 0x8000000, RZ, 0xfc, !PT ;  /* 0x08000000c2c22812 */ /* 0x000fe400078efcff */
[----:B------:R-:W-:Y:S02]  /*43a0*/  ISETP.GE.U32.AND.EX P4, PT, R59, RZ, PT, P4 ;  /* 0x000000ff3b00720c */ /* 0x000fe40003f86140 */
[----:B------:R-:W-:Y:S02]  /*43b0*/  ISETP.GT.U32.AND.EX P2, PT, R32, RZ, PT, P1 ;  /* 0x000000ff2000720c */ /* 0x000fe40003f44110 */
[----:B------:R-:W-:-:S02]  /*43c0*/  LOP3.LUT R194, R194, 0xfdffffff, RZ, 0xc0, !PT ;  /* 0xfdffffffc2c27812 */ /* 0x000fc400078ec0ff */
[----:B------:R-:W-:Y:S02]  /*43d0*/  ISETP.GT.U32.AND P1, PT, R18, R35, PT ;  /* 0x000000231200720c */ /* 0x000fe40003f24070 */
[----:B------:R-:W-:Y:S02]  /*43e0*/  @P6 LOP3.LUT R10, R10, 0x2, RZ, 0xfc, !PT ;  /* 0x000000020a0a6812 */ /* 0x000fe400078efcff */
[----:B------:R-:W-:Y:S02]  /*43f0*/  @P0 LOP3.LUT R194, R194, 0x2000000, RZ, 0xfc, !PT ;  /* 0x02000000c2c20812 */ /* 0x000fe400078efcff */
[----:B------:R-:W-:Y:S02]  /*4400*/  ISETP.GT.U32.AND.EX P0, PT, R32, RZ, PT, P1 ;  /* 0x000000ff2000720c */ /* 0x000fe40003f04110 */
[----:B------:R-:W-:Y:S02]  /*4410*/  LOP3.LUT R10, R10, 0xfffffffe, RZ, 0xc0, !PT ;  /* 0xfffffffe0a0a7812 */ /* 0x000fe400078ec0ff */
[----:B------:R-:W-:-:S02]  /*4420*/  LOP3.LUT R194, R194, 0xfffffffb, RZ, 0xc0, !PT ;  /* 0xfffffffbc2c27812 */ /* 0x000fc400078ec0ff */
[----:B------:R-:W-:Y:S02]  /*4430*/  ISETP.GT.U32.AND P1, PT, R18, R37, PT ;  /* 0x000000251200720c */ /* 0x000fe40003f24070 */
[----:B------:R-:W-:Y:S02]  /*4440*/  @P4 LOP3.LUT R10, R10, 0x1, RZ, 0xfc, !PT ;  /* 0x000000010a0a4812 */ /* 0x000fe400078efcff */
        /* <DEDUP_REMOVED lines=19> */
[----:B------:R-:W-:Y:S01]  /*4580*/  LOP3.LUT R10, R10, 0xffdfffff, RZ, 0xc0, !PT ;  /* 0xffdfffff0a0a7812 */ /* 0x000fe200078ec0ff */
[----:B------:R-:W-:Y:S01]  /*4590*/  VIADD R18, R34, 0x58 ;  /* 0x0000005822127836 */ /* 0x000fe20000000000 */
        /* <DEDUP_REMOVED lines=37> */
[----:B------:R-:W-:-:S03]  /*47f0*/  VIADD R18, R34, 0x60 ;  /* 0x0000006022127836 */ /* 0x000fc60000000000 */
[----:B------:R-:W-:Y:S02]  /*4800*/  @P2 LOP3.LUT R194, R194, 0x800, RZ, 0xfc, !PT ;  /* 0x00000800c2c22812 */ /* 0x000fe400078efcff */
[----:B------:R-:W-:Y:S02]  /*4810*/  ISETP.GT.U32.AND P1, PT, R18, R13, PT ;  /* 0x0000000d1200720c */ /* 0x000fe40003f24070 */
[----:B------:R-:W-:-:S04]  /*4820*/  LOP3.LUT R194, R194, 0xfffffdff, RZ, 0xc0, !PT ;  /* 0xfffffdffc2c27812 */ /* 0x000fc800078ec0ff */
[----:B------:R-:W-:Y:S02]  /*4830*/  @P0 LOP3.LUT R194, R194, 0x200, RZ, 0xfc, !PT ;  /* 0x00000200c2c20812 */ /* 0x000fe400078efcff */
[----:B------:R-:W-:Y:S02]  /*4840*/  ISETP.GT.U32.AND.EX P0, PT, R24, RZ, PT, P1 ;  /* 0x000000ff1800720c */ /* 0x000fe40003f04110 */
[----:B------:R-:W-:Y:S02]  /*4850*/  ISETP.GT.U32.AND P1, PT, R18, R35, PT ;  /* 0x000000231200720c */ /* 0x000fe40003f24070 */
[----:B------:R-:W-:Y:S02]  /*4860*/  LOP3.LUT R10, R10, 0xfffffffb, RZ, 0xc0, !PT ;  /* 0xfffffffb0a0a7812 */ /* 0x000fe400078ec0ff */
[----:B------:R-:W-:Y:S02]  /*4870*/  ISETP.GT.U32.AND.EX P2, PT, R24, RZ, PT, P1 ;  /* 0x000000ff1800720c */ /* 0x000fe40003f44110 */
[----:B------:R-:W-:Y:S01]  /*4880*/  ISETP.GT.U32.AND P1, PT, R18, R37, PT ;  /* 0x000000251200720c */ /* 0x000fe20003f24070 */
[----:B---3--:R-:W-:-:S02]  /*4890*/  IMAD.WIDE R26, R12, 0x2, R212 ;  /* 0x000000020c1a7825 */ /* 0x008fc400078e02d4 */
[----:B------:R-:W3:Y:S02]  /*48a0*/  LDL.64 R212, [R1+0x78] ;  /* 0x0000780001d47983 */ /* 0x000ee40000100a00 */
[----:B------:R-:W-:Y:S02]  /*48b0*/  @P0 LOP3.LUT R10, R10, 0x4, RZ, 0xfc, !PT ;  /* 0x000000040a0a0812 */ /* 0x000fe400078efcff */
[----:B------:R-:W-:Y:S02]  /*48c0*/  ISETP.GT.U32.AND.EX P0, PT, R24, RZ, PT, P1 ;  /* 0x000000ff1800720c */ /* 0x000fe40003f04110 */
[----:B------:R-:W-:Y:S01]  /*48d0*/  ISETP.GT.U32.AND P1, PT, R18, R36, PT ;  /* 0x000000241200720c */ /* 0x000fe20003f24070 */
[----:B----4-:R-:W-:Y:S02]  /*48e0*/  IMAD.WIDE R18, R12, 0x2, R218 ;  /* 0x000000020c127825 */ /* 0x010fe400078e02da */
[----:B------:R-:W4:Y:S04]  /*48f0*/  LDL.64 R218, [R1+0x88] ;  /* 0x0000880001da7983 */ /* 0x000f280000100a00 */
[----:B------:R-:W-:Y:S04]  /*4900*/  STS.U16 [R14+UR21+0x2000], R38 ;  /* 0x002000260e007988 */ /* 0x000fe80008000415 */
        /* <DEDUP_REMOVED lines=13> */
[----:B------:R-:W-:Y:S01]  /*49e0*/  STS.U16 [R14+UR21+0x3e00], R52 ;  /* 0x003e00340e007988 */ /* 0x000fe20008000415 */
[----:B------:R-:W-:Y:S01]  /*49f0*/  LOP3.LUT R10, R10, 0xffffbfff, RZ, 0xc0, !PT ;  /* 0xffffbfff0a0a7812 */ /* 0x000fe200078ec0ff */
[----:B------:R-:W-:Y:S01]  /*4a00*/  VIADD R20, R34, 0x39 ;  /* 0x0000003922147836 */ /* 0x000fe20000000000 */
[----:B------:R-:W-:-:S02]  /*4a10*/  LOP3.LUT R194, R194, 0xffffffdf, RZ, 0xc0, !PT ;  /* 0xffffffdfc2c27812 */ /* 0x000fc400078ec0ff */
[----:B------:R-:W-:Y:S01]  /*4a20*/  @P2 LOP3.LUT R10, R10, 0x4000, RZ, 0xfc, !PT ;  /* 0x000040000a0a2812 */ /* 0x000fe200078efcff */
[----:B-----5:R-:W-:Y:S04]  /*4a30*/  STS.U16 [R14+UR21+0x3a00], R79 ;  /* 0x003a004f0e007988 */ /* 0x020fe80008000415 */
        /* <DEDUP_REMOVED lines=15> */
[----:B--2---:R0:W-:Y:S01]  /*4b30*/  STS.U16 [R252+UR21+0x3f00], R54 ;  /* 0x003f0036fc007988 */ /* 0x0041e20008000415 */
[----:B------:R1:W-:Y:S06]  /*4b40*/  MEMBAR.ALL.CTA ;  /* 0x0000000000007992 */ /* 0x0003ec0000008000 */
[----:B-1----:R-:W1:Y:S01]  /*4b50*/  FENCE.VIEW.ASYNC.S ;  /* 0x00000000000073c6 */ /* 0x002e620000000000 */
[----:B------:R-:W-:-:S02]  /*4b60*/  ISETP.GT.U32.AND.EX P2, PT, R24, RZ, PT, P1 ;  /* 0x000000ff1800720c */ /* 0x000fc40003f44110 */
[----:B------:R-:W-:Y:S02]  /*4b70*/  ISETP.GT.U32.AND P1, PT, R20, R13, PT ;  /* 0x0000000d1400720c */ /* 0x000fe40003f24070 */
[----:B------:R-:W-:Y:S02]  /*4b80*/  @P0 LOP3.LUT R194, R194, 0x20, RZ, 0xfc, !PT ;  /* 0x00000020c2c20812 */ /* 0x000fe400078efcff */
[----:B------:R-:W-:Y:S02]  /*4b90*/  ISETP.GT.U32.AND.EX P0, PT, R49, RZ, PT, P1 ;  /* 0x000000ff3100720c */ /* 0x000fe40003f04110 */
[----:B------:R-:W-:Y:S02]  /*4ba0*/  LOP3.LUT R194, R194, 0xffffffef, RZ, 0xc0, !PT ;  /* 0xffffffefc2c27812 */ /* 0x000fe400078ec0ff */
[----:B------:R-:W-:Y:S01]  /*4bb0*/  ISETP.GT.U32.AND P1, PT, R20, R35, PT ;  /* 0x000000231400720c */ /* 0x000fe20003f24070 */
[----:B-1----:R-:W-:Y:S02]  /*4bc0*/  BAR.SYNC.DEFER_BLOCKING 0x0 ;  /* 0x0000000000007b1d */ /* 0x002fe40000010000 */
[----:B------:R-:W-:-:S02]  /*4bd0*/  @P2 LOP3.LUT R194, R194, 0x10, RZ, 0xfc, !PT ;  /* 0x00000010c2c22812 */ /* 0x000fc400078efcff */
[C---:B------:R-:W-:Y:S02]  /*4be0*/  ISETP.GT.U32.AND.EX P2, PT, R49.reuse, RZ, PT, P1 ;  /* 0x000000ff3100720c */ /* 0x040fe40003f44110 */
[----:B------:R-:W-:Y:S02]  /*4bf0*/  LOP3.LUT R10, R10, 0xfffffdff, RZ, 0xc0, !PT ;  /* 0xfffffdff0a0a7812 */ /* 0x000fe400078ec0ff */
[----:B------:R-:W-:Y:S02]  /*4c00*/  ISETP.GT.U32.AND P1, PT, R20, R37, PT ;  /* 0x000000251400720c */ /* 0x000fe40003f24070 */
[----:B------:R-:W-:Y:S02]  /*4c10*/  @P0 LOP3.LUT R10, R10, 0x200, RZ, 0xfc, !PT ;  /* 0x000002000a0a0812 */ /* 0x000fe400078efcff */
[----:B------:R-:W-:Y:S02]  /*4c20*/  ISETP.GT.U32.AND.EX P0, PT, R49, RZ, PT, P1 ;  /* 0x000000ff3100720c */ /* 0x000fe40003f04110 */
[----:B------:R-:W-:Y:S01]  /*4c30*/  ISETP.GT.U32.AND P1, PT, R20, R36, PT ;  /* 0x000000241400720c */ /* 0x000fe20003f24070 */
[----:B------:R-:W-:-:S05]  /*4c40*/  IMAD.WIDE R20, R12, 0x2, R206 ;  /* 0x000000020c147825 */ /* 0x000fca00078e02ce */
[----:B------:R1:W2:Y:S01]  /*4c50*/  LDG.E.U16 R227, desc[UR16][R20.64] ;  /* 0x0000001014e37981 */ /* 0x0002a2000c1e1500 */
[----:B------:R-:W-:-:S03]  /*4c60*/  IMAD.WIDE R28, R12, 0x2, R202 ;  /* 0x000000020c1c7825 */ /* 0x000fc600078e02ca */
[----:B------:R5:W2:Y:S04]  /*4c70*/  LDG.E.U16 R188, desc[UR16][R18.64] ;  /* 0x0000001012bc7981 */ /* 0x000aa8000c1e1500 */
[----:B------:R-:W2:Y:S01]  /*4c80*/  LDL.64 R202, [R1+0x70] ;  /* 0x0000700001ca7983 */ /* 0x000ea20000100a00 */
[----:B-1----:R-:W-:-:S03]  /*4c90*/  IMAD.WIDE R20, R12, 0x2, R216 ;  /* 0x000000020c147825 */ /* 0x002fc600078e02d8 */
[----:B------:R-:W3:Y:S01]  /*4ca0*/  LDL.64 R216, [R1+0x80] ;  /* 0x0000800001d87983 */ /* 0x000ee20000100a00 */
[----:B-----5:R-:W-:-:S03]  /*4cb0*/  IMAD.WIDE R18, R12, 0x2, R200 ;  /* 0x000000020c127825 */ /* 0x020fc600078e02c8 */
[----:B------:R1:W5:Y:S04]  /*4cc0*/  LDG.E.U16 R201, desc[UR16][R26.64] ;  /* 0x000000101ac97981 */ /* 0x000368000c1e1500 */
[----:B------:R0:W5:Y:S01]  /*4cd0*/  LDG.E.U16 R204, desc[UR16][R18.64] ;  /* 0x0000001012cc7981 */ /* 0x000162000c1e1500 */
[----:B------:R-:W-:-:S04]  /*4ce0*/  IMAD.WIDE R24, R12, 0x2, R222 ;  /* 0x000000020c187825 */ /* 0x000fc800078e02de */
[C---:B------:R-:W-:Y:S01]  /*4cf0*/  IMAD.WIDE R30, R12.reuse, 0x2, R236 ;  /* 0x000000020c1e7825 */ /* 0x040fe200078e02ec */
[----:B------:R0:W5:Y:S03]  /*4d00*/  LDG.E.U16 R210, desc[UR16][R24.64] ;  /* 0x0000001018d27981 */ /* 0x000166000c1e1500 */
[C---:B-1----:R-:W-:Y:S01]  /*4d10*/  IMAD.WIDE R26, R12.reuse, 0x2, R208 ;  /* 0x000000020c1a7825 */ /* 0x042fe200078e02d0 */
[----:B------:R-:W5:Y:S04]  /*4d20*/  LDL.64 R236, [R1+0x18] ;  /* 0x0000180001ec7983 */ /* 0x000f680000100a00 */
[----:B------:R-:W5:Y:S01]  /*4d30*/  LDL.64 R208, [R1+0x68] ;  /* 0x0000680001d07983 */ /* 0x000f620000100a00 */
[----:B0-----:R-:W-:-:S03]  /*4d40*/  IMAD.WIDE R18, R12, 0x2, R214 ;  /* 0x000000020c127825 */ /* 0x001fc600078e02d6 */
[----:B------:R4:W5:Y:S04]  /*4d50*/  LDG.E.U16 R215, desc[UR16][R28.64] ;  /* 0x000000101cd77981 */ /* 0x000968000c1e1500 */
[----:B------:R3:W5:Y:S01]  /*4d60*/  LDG.E.U16 R226, desc[UR16][R26.64] ;  /* 0x000000101ae27981 */ /* 0x000762000c1e1500 */
[----:B------:R-:W-:-:S04]  /*4d70*/  IMAD.WIDE R222, R12, 0x2, R220 ;  /* 0x000000020cde7825 */ /* 0x000fc800078e02dc */
[C---:B------:R-:W-:Y:S01]  /*4d80*/  IMAD.WIDE R32, R12.reuse, 0x2, R244 ;  /* 0x000000020c207825 */ /* 0x040fe200078e02f4 */
[----:B------:R-:W-:Y:S01]  /*4d90*/  LOP3.LUT R9, R9, 0xfffffff7, RZ, 0xc0, !PT ;  /* 0xfffffff709097812 */ /* 0x000fe200078ec0ff */
[----:B------:R-:W5:Y:S02]  /*4da0*/  LDG.E.U16 R222, desc[UR16][R222.64] ;  /* 0x00000010dede7981 */ /* 0x000f64000c1e1500 */
[----:B------:R-:W-:Y:S01]  /*4db0*/  IMAD.WIDE R24, R12, 0x2, R186 ;  /* 0x000000020c187825 */ /* 0x000fe200078e02ba */
[----:B------:R-:W-:Y:S01]  /*4dc0*/  LOP3.LUT R10, R10, 0xffffff7f, RZ, 0xc0, !PT ;  /* 0xffffff7f0a0a7812 */ /* 0x000fe200078ec0ff */
[----:B------:R-:W5:Y:S04]  /*4dd0*/  LDG.E.U16 R18, desc[UR16][R18.64] ;  /* 0x0000001012127981 */ /* 0x000f68000c1e1500 */
[----:B------:R5:W5:Y:S01]  /*4de0*/  LDG.E.U16 R187, desc[UR16][R24.64] ;  /* 0x0000001018bb7981 */ /* 0x000b62000c1e1500 */
[----:B------:R-:W-:Y:S01]  /*4df0*/  VIADD R11, R34, 0x69 ;  /* 0x00000069220b7836 */ /* 0x000fe20000000000 */
[----:B------:R-:W-:Y:S01]  /*4e00*/  LOP3.LUT R194, R194, 0xfffffeff, RZ, 0xc0, !PT ;  /* 0xfffffeffc2c27812 */ /* 0x000fe200078ec0ff */
[C---:B------:R-:W-:Y:S01]  /*4e10*/  IMAD.WIDE R198, R12.reuse, 0x2, R198 ;  /* 0x000000020cc67825 */ /* 0x040fe200078e02c6 */
[----:B------:R-:W5:Y:S03]  /*4e20*/  LDG.E.U16 R20, desc[UR16][R20.64] ;  /* 0x0000001014147981 */ /* 0x000f66000c1e1500 */
[----:B----4-:R-:W-:-:S04]  /*4e30*/  IMAD.WIDE R28, R12, 0x2, R218 ;  /* 0x000000020c1c7825 */ /* 0x010fc800078e02da */
[C---:B---3--:R-:W-:Y:S01]  /*4e40*/  IMAD.WIDE R26, R12.reuse, 0x2, R216 ;  /* 0x000000020c1a7825 */ /* 0x048fe200078e02d8 */
[----:B------:R-:W-:Y:S01]  /*4e50*/  @P0 LOP3.LUT R9, R9, 0x8, RZ, 0xfc, !PT ;  /* 0x0000000809090812 */ /* 0x000fe200078efcff */
[----:B------:R-:W3:Y:S02]  /*4e60*/  LDL.64 R216, [R1+0x40] ;  /* 0x0000400001d87983 */ /* 0x000ee40000100a00 */
[----:B------:R-:W-:Y:S02]  /*4e70*/  IMAD.WIDE R218, R12, 0x2, R212 ;  /* 0x000000020cda7825 */ /* 0x000fe400078e02d4 */
[----:B------:R-:W4:Y:S04]  /*4e80*/  LDL.64 R212, [R1+0x48] ;  /* 0x0000480001d47983 */ /* 0x000f280000100a00 */
[----:B------:R0:W3:Y:S01]  /*4e90*/  LDG.E.U16 R221, desc[UR16][R26.64] ;  /* 0x000000101add7981 */ /* 0x0000e2000c1e1500 */
[----:B------:R-:W-:Y:S01]  /*4ea0*/  @P2 LOP3.LUT R10, R10, 0x80, RZ, 0xfc, !PT ;  /* 0x000000800a0a2812 */ /* 0x000fe200078efcff */
[----:B--2---:R-:W-:-:S02]  /*4eb0*/  IMAD.WIDE R202, R12, 0x2, R202 ;  /* 0x000000020cca7825 */ /* 0x004fc400078e02ca */
[----:B------:R-:W2:Y:S02]  /*4ec0*/  LDG.E.U16 R19, desc[UR16][R30.64] ;  /* 0x000000101e137981 */ /* 0x000ea4000c1e1500 */
[C---:B-----5:R-:W-:Y:S01]  /*4ed0*/  IMAD.WIDE R24, R12.reuse, 0x2, R208 ;  /* 0x000000020c187825 */ /* 0x060fe200078e02d0 */
[----:B------:R-:W-:Y:S01]  /*4ee0*/  ISETP.GT.U32.AND.EX P0, PT, R49, RZ, PT, P1 ;  /* 0x000000ff3100720c */ /* 0x000fe20003f04110 */
[----:B------:R1:W5:Y:S02]  /*4ef0*/  LDG.E.U16 R209, desc[UR16][R28.64] ;  /* 0x000000101cd17981 */ /* 0x000364000c1e1500 */
[C---:B0-----:R-:W-:Y:S02]  /*4f00*/  IMAD.WIDE R26, R12.reuse, 0x2, R228 ;  /* 0x000000020c1a7825 */ /* 0x041fe400078e02e4 */
[----:B------:R-:W2:Y:S04]  /*4f10*/  LDL.64 R228, [R1+0x8] ;  /* 0x0000080001e47983 */ /* 0x000ea80000100a00 */
[----:B------:R-:W5:Y:S01]  /*4f20*/  LDG.E.U16 R223, desc[UR16][R24.64] ;  /* 0x0000001018df7981 */ /* 0x000f62000c1e1500 */
[----:B-1----:R-:W-:-:S03]  /*4f30*/  IMAD.WIDE R28, R12, 0x2, R234 ;  /* 0x000000020c1c7825 */ /* 0x002fc600078e02ea */
[----:B------:R-:W5:Y:S01]  /*4f40*/  LDL.64 R234, [R1+0x10] ;  /* 0x0000100001ea7983 */ /* 0x000f620000100a00 */
[----:B------:R-:W-:Y:S02]  /*4f50*/  LOP3.LUT R9, R9, 0xfff7ffff, RZ, 0xc0, !PT ;  /* 0xfff7ffff09097812 */ /* 0x000fe400078ec0ff */
[----:B------:R-:W-:Y:S01]  /*4f60*/  LOP3.LUT R10, R10, 0xfbffffff, RZ, 0xc0, !PT ;  /* 0xfbffffff0a0a7812 */ /* 0x000fe200078ec0ff */
[----:B------:R0:W5:Y:S03]  /*4f70*/  LDG.E.U16 R202, desc[UR16][R202.64] ;  /* 0x00000010caca7981 */ /* 0x000166000c1e1500 */
[----:B------:R-:W-:Y:S01]  /*4f80*/  @P0 LOP3.LUT R10, R10, 0x4000000, RZ, 0xfc, !PT ;  /* 0x040000000a0a0812 */ /* 0x000fe200078efcff */
[----:B------:R-:W-:Y:S01]  /*4f90*/  VIADD R230, R34, 0x70 ;  /* 0x0000007022e67836 */ /* 0x000fe20000000000 */
[----:B------:R-:W5:Y:S02]  /*4fa0*/  LDG.E.U16 R198, desc[UR16][R198.64] ;  /* 0x00000010c6c67981 */ /* 0x000f64000c1e1500 */
[----:B------:R-:W-:-:S02]  /*4fb0*/  LOP3.LUT R10, R10, 0xffffffdf, RZ, 0xc0, !PT ;  /* 0xffffffdf0a0a7812 */ /* 0x000fc400078ec0ff */
[----:B------:R-:W5:Y:S01]  /*4fc0*/  LDG.E.U16 R186, desc[UR16][R26.64] ;  /* 0x000000101aba7981 */ /* 0x000f62000c1e1500 */
[----:B0-----:R-:W-:Y:S01]  /*4fd0*/  VIADD R203, R34, 0x68 ;  /* 0x0000006822cb7836 */ /* 0x001fe20000000000 */
[----:B------:R-:W-:Y:S02]  /*4fe0*/  LOP3.LUT R8, R8, 0xffbfffff, RZ, 0xc0, !PT ;  /* 0xffbfffff08087812 */ /* 0x000fe400078ec0ff */
[----:B------:R-:W5:Y:S04]  /*4ff0*/  LDG.E.U16 R218, desc[UR16][R218.64] ;  /* 0x00000010dada7981 */ /* 0x000f68000c1e1500 */
[----:B------:R-:W5:Y:S01]  /*5000*/  LDG.E.U16 R199, desc[UR16][R28.64] ;  /* 0x000000101cc77981 */ /* 0x000f62000c1e1500 */
[----:B----4-:R-:W-:-:S03]  /*5010*/  IMAD.WIDE R24, R12, 0x2, R212 ;  /* 0x000000020c187825 */ /* 0x010fc600078e02d4 */
[----:B------:R-:W4:Y:S01]  /*5020*/  LDL.64 R212, [R1] ;  /* 0x0000000001d47983 */ /* 0x000f220000100a00 */
[----:B---3--:R-:W-:-:S03]  /*5030*/  IMAD.WIDE R216, R12, 0x2, R216 ;  /* 0x000000020cd87825 */ /* 0x008fc600078e02d8 */
[----:B------:R-:W3:Y:S04]  /*5040*/  LDG.E.U16 R220, desc[UR16][R24.64] ;  /* 0x0000001018dc7981 */ /* 0x000ee8000c1e1500 */
[----:B------:R-:W3:Y:S04]  /*5050*/  LDG.E.U16 R216, desc[UR16][R216.64] ;  /* 0x00000010d8d87981 */ /* 0x000ee8000c1e1500 */
[----:B------:R0:W3:Y:S02]  /*5060*/  LDG.E.U16 R217, desc[UR16][R32.64] ;  /* 0x0000001020d97981 */ /* 0x0000e4000c1e1500 */
[----:B0-----:R-:W-:-:S05]  /*5070*/  VIADD R32, R34, 0x61 ;  /* 0x0000006122207836 */ /* 0x001fca0000000000 */
[C---:B------:R-:W-:Y:S02]  /*5080*/  ISETP.GT.U32.AND P1, PT, R32.reuse, R13, PT ;  /* 0x0000000d2000720c */ /* 0x040fe40003f24070 */
[----:B------:R-:W-:-:S11]  /*5090*/  ISETP.GT.U32.AND P0, PT, R32, R37, PT ;  /* 0x000000252000720c */ /* 0x000fd60003f04070 */
[----:B------:R-:W-:Y:S02]  /*50a0*/  @P1 LOP3.LUT R9, R9, 0x80000, RZ, 0xfc, !PT ;  /* 0x0008000009091812 */ /* 0x000fe400078efcff */
[C---:B------:R-:W-:Y:S02]  /*50b0*/  ISETP.GT.U32.AND P1, PT, R32.reuse, R35, PT ;  /* 0x000000232000720c */ /* 0x040fe40003f24070 */
[----:B------:R-:W-:-:S11]  /*50c0*/  ISETP.GT.U32.AND P2, PT, R32, R36, PT ;  /* 0x000000242000720c */ /* 0x000fd60003f44070 */
[----:B------:R-:W-:Y:S02]  /*50d0*/  @P1 LOP3.LUT R10, R10, 0x20, RZ, 0xfc, !PT ;  /* 0x000000200a0a1812 */ /* 0x000fe400078efcff */
[----:B------:R-:W-:Y:S02]  /*50e0*/  ISETP.GT.U32.AND P1, PT, R203, R35, PT ;  /* 0x00000023cb00720c */ /* 0x000fe40003f24070 */
[----:B------:R-:W-:-:S04]  /*50f0*/  LOP3.LUT R10, R10, 0xfdffffff, RZ, 0xc0, !PT ;  /* 0xfdffffff0a0a7812 */ /* 0x000fc800078ec0ff */
[----:B------:R-:W-:Y:S02]  /*5100*/  @P0 LOP3.LUT R10, R10, 0x2000000, RZ, 0xfc, !PT ;  /* 0x020000000a0a0812 */ /* 0x000fe400078efcff */
[C---:B------:R-:W-:Y:S02]  /*5110*/  ISETP.GT.U32.AND P0, PT, R203.reuse, R37, PT ;  /* 0x00000025cb00720c */ /* 0x040fe40003f04070 */
[----:B------:R-:W-:Y:S02]  /*5120*/  LOP3.LUT R10, R10, 0xfffffbff, RZ, 0xc0, !PT ;  /* 0xfffffbff0a0a7812 */ /* 0x000fe400078ec0ff */
[----:B------:R-:W-:Y:S02]  /*5130*/  @P2 LOP3.LUT R194, R194, 0x100, RZ, 0xfc, !PT ;  /* 0x00000100c2c22812 */ /* 0x000fe400078efcff */
[----:B------:R-:W-:Y:S02]  /*5140*/  @P1 LOP3.LUT R10, R10, 0x400, RZ, 0xfc, !PT ;  /* 0x000004000a0a1812 */ /* 0x000fe400078efcff */
[----:B------:R-:W-:-:S02]  /*5150*/  ISETP.GT.U32.AND P2, PT, R203, R36, PT ;  /* 0x00000024cb00720c */ /* 0x000fc40003f44070 */
[----:B------:R-:W-:Y:S02]  /*5160*/  ISETP.GT.U32.AND P1, PT, R11, R35, PT ;  /* 0x000000230b00720c */ /* 0x000fe40003f24070 */
[----:B------:R-:W-:-:S04]  /*5170*/  LOP3.LUT R10, R10, 0xefffffff, RZ, 0xc0, !PT ;  /* 0xefffffff0a0a7812 */ /* 0x000fc800078ec0ff */
[----:B------:R-:W-:Y:S02]  /*5180*/  @P0 LOP3.LUT R10, R10, 0x10000000, RZ, 0xfc, !PT ;  /* 0x100000000a0a0812 */ /* 0x000fe400078efcff */
[----:B------:R-:W-:Y:S02]  /*5190*/  ISETP.GT.U32.AND P0, PT, R11, R37, PT ;  /* 0x000000250b00720c */ /* 0x000fe40003f04070 */
[----:B------:R-:W-:Y:S02]  /*51a0*/  LOP3.LUT R194, R194, 0xffffff7f, RZ, 0xc0, !PT ;  /* 0xffffff7fc2c27812 */ /* 0x000fe400078ec0ff */
[----:B------:R-:W-:Y:S02]  /*51b0*/  LOP3.LUT R10, R10, 0xfffff7ff, RZ, 0xc0, !PT ;  /* 0xfffff7ff0a0a7812 */ /* 0x000fe400078ec0ff */
[----:B------:R-:W-:Y:S02]  /*51c0*/  @P2 LOP3.LUT R194, R194, 0x80, RZ, 0xfc, !PT ;  /* 0x00000080c2c22812 */ /* 0x000fe400078efcff */
[----:B------:R-:W-:-:S02]  /*51d0*/  @P1 LOP3.LUT R10, R10, 0x800, RZ, 0xfc, !PT ;  /* 0x000008000a0a1812 */ /* 0x000fc400078efcff */
[----:B------:R-:W-:Y:S02]  /*51e0*/  ISETP.GT.U32.AND P2, PT, R11, R36, PT ;  /* 0x000000240b00720c */ /* 0x000fe40003f44070 */
[----:B------:R-:W-:Y:S01]  /*51f0*/  LOP3.LUT R10, R10, 0x7fffffff, RZ, 0xc0, !PT ;  /* 0x7fffffff0a0a7812 */ /* 0x000fe200078ec0ff */
[----:B------:R-:W-:Y:S01]  /*5200*/  IMAD.WIDE R28, R12, 0x2, R240 ;  /* 0x000000020c1c7825 */ /* 0x000fe200078e02f0 */
[----:B------:R-:W-:Y:S02]  /*5210*/  LOP3.LUT R194, R194, 0xfffffff7, RZ, 0xc0, !PT ;  /* 0xfffffff7c2c27812 */ /* 0x000fe400078ec0ff */
[----:B------:R-:W-:Y:S02]  /*5220*/  @P0 LOP3.LUT R10, R10, 0x80000000, RZ, 0xfc, !PT ;  /* 0x800000000a0a0812 */ /* 0x000fe400078efcff */
[C---:B------:R-:W-:Y:S01]  /*5230*/  ISETP.GT.U32.AND P0, PT, R230.reuse, R37, PT ;  /* 0x00000025e600720c */ /* 0x040fe20003f04070 */
[----:B------:R2:W3:Y:S01]  /*5240*/  LDG.E.U16 R224, desc[UR16][R28.64] ;  /* 0x000000101ce07981 */ /* 0x0004e2000c1e1500 */
[----:B------:R-:W-:-:S03]  /*5250*/  ISETP.GT.U32.AND P1, PT, R230, R35, PT ;  /* 0x00000023e600720c */ /* 0x000fc60003f24070 */
[----:B------:R-:W-:-:S04]  /*5260*/  @P2 LOP3.LUT R194, R194, 0x8, RZ, 0xfc, !PT ;  /* 0x00000008c2c22812 */ /* 0x000fc800078efcff */
[----:B------:R-:W-:Y:S01]  /*5270*/  LOP3.LUT R194, R194, 0xfffffffe, RZ, 0xc0, !PT ;  /* 0xfffffffec2c27812 */ /* 0x000fe200078ec0ff */
[----:B--2---:R-:W-:-:S04]  /*5280*/  IMAD.WIDE R28, R12, 0x2, R228 ;  /* 0x000000020c1c7825 */ /* 0x004fc800078e02e4 */
[----:B------:R-:W-:Y:S01]  /*5290*/  VIADD R229, R34, 0x71 ;  /* 0x0000007122e57836 */ /* 0x000fe20000000000 */
[----:B------:R-:W-:Y:S02]  /*52a0*/  @P0 LOP3.LUT R194, R194, 0x1, RZ, 0xfc, !PT ;  /* 0x00000001c2c20812 */ /* 0x000fe400078efcff */
[----:B------:R-:W-:Y:S02]  /*52b0*/  ISETP.GT.U32.AND P2, PT, R230, R36, PT ;  /* 0x00000024e600720c */ /* 0x000fe40003f44070 */
[----:B------:R-:W-:Y:S01]  /*52c0*/  LOP3.LUT R10, R10, 0xfffeffff, RZ, 0xc0, !PT ;  /* 0xfffeffff0a0a7812 */ /* 0x000fe200078ec0ff */
[----:B------:R-:W-:Y:S01]  /*52d0*/  VIADD R228, R34, 0x78 ;  /* 0x0000007822e47836 */ /* 0x000fe20000000000 */
[----:B------:R-:W-:Y:S01]  /*52e0*/  ISETP.GT.U32.AND P0, PT, R229, R37, PT ;  /* 0x00000025e500720c */ /* 0x000fe20003f04070 */
[----:B------:R-:W-:Y:S01]  /*52f0*/  IMAD.WIDE R26, R12, 0x2, R238 ;  /* 0x000000020c1a7825 */ /* 0x000fe200078e02ee */
[----:B------:R-:W-:Y:S01]  /*5300*/  @P1 LOP3.LUT R10, R10, 0x10000, RZ, 0xfc, !PT ;  /* 0x000100000a0a1812 */ /* 0x000fe200078efcff */
[----:B------:R-:W2:Y:S01]  /*5310*/  LDG.E.U16 R208, desc[UR16][R28.64] ;  /* 0x000000101cd07981 */ /* 0x000ea2000c1e1500 */
[----:B------:R-:W-:-:S02]  /*5320*/  LOP3.LUT R194, R194, 0xfffffffd, RZ, 0xc0, !PT ;  /* 0xfffffffdc2c27812 */ /* 0x000fc400078ec0ff */
[----:B------:R-:W-:Y:S01]  /*5330*/  LOP3.LUT R10, R10, 0xfeffffff, RZ, 0xc0, !PT ;  /* 0xfeffffff0a0a7812 */ /* 0x000fe200078ec0ff */
[----:B------:R-:W-:Y:S01]  /*5340*/  IMAD.WIDE R30, R12, 0x2, R242 ;  /* 0x000000020c1e7825 */ /* 0x000fe200078e02f2 */
[----:B------:R-:W2:Y:S02]  /*5350*/  LDG.E.U16 R21, desc[UR16][R26.64] ;  /* 0x000000101a157981 */ /* 0x000ea4000c1e1500 */
[----:B------:R-:W-:Y:S02]  /*5360*/  @P2 LOP3.LUT R10, R10, 0x1000000, RZ, 0xfc, !PT ;  /* 0x010000000a0a2812 */ /* 0x000fe400078efcff */
[----:B------:R-:W-:Y:S01]  /*5370*/  ISETP.GT.U32.AND P2, PT, R229, R36, PT ;  /* 0x00000024e500720c */ /* 0x000fe20003f44070 */
[----:B------:R-:W-:Y:S01]  /*5380*/  IMAD.WIDE R24, R12, 0x2, R236 ;  /* 0x000000020c187825 */ /* 0x000fe200078e02ec */
[----:B------:R-:W-:Y:S01]  /*5390*/  @P0 LOP3.LUT R194, R194, 0x2, RZ, 0xfc, !PT ;  /* 0x00000002c2c20812 */ /* 0x000fe200078efcff */
[----:B------:R5:W2:Y:S01]  /*53a0*/  LDG.E.U16 R214, desc[UR16][R30.64] ;  /* 0x000000101ed67981 */ /* 0x000aa2000c1e1500 */
[-C--:B------:R-:W-:Y:S01]  /*53b0*/  ISETP.GT.U32.AND P0, PT, R228, R35.reuse, PT ;  /* 0x00000023e400720c */ /* 0x080fe20003f04070 */
[----:B------:R-:W-:Y:S01]  /*53c0*/  VIADD R34, R34, 0x79 ;  /* 0x0000007922227836 */ /* 0x000fe20000000000 */
[----:B------:R-:W-:Y:S01]  /*53d0*/  LOP3.LUT R9, R9, 0xfffbffff, RZ, 0xc0, !PT ;  /* 0xfffbffff09097812 */ /* 0x000fe200078ec0ff */
[----:B------:R0:W2:Y:S01]  /*53e0*/  LDG.E.U16 R200, desc[UR16][R24.64] ;  /* 0x0000001018c87981 */ /* 0x0000a2000c1e1500 */
[----:B------:R-:W-:Y:S01]  /*53f0*/  ISETP.GT.U32.AND P1, PT, R229, R35, PT ;  /* 0x00000023e500720c */ /* 0x000fe20003f24070 */
[----:B-----5:R-:W-:-:S04]  /*5400*/  IMAD.WIDE R30, R12, 0x2, R234 ;  /* 0x000000020c1e7825 */ /* 0x020fc800078e02ea */
[----:B0-----:R-:W-:Y:S01]  /*5410*/  IMAD.WIDE R24, R12, 0x2, R248 ;  /* 0x000000020c187825 */ /* 0x001fe200078e02f8 */
[----:B------:R-:W-:Y:S01]  /*5420*/  @P2 LOP3.LUT R8, R8, 0x400000, RZ, 0xfc, !PT ;  /* 0x0040000008082812 */ /* 0x000fe200078efcff */
[----:B------:R-:W5:Y:S02]  /*5430*/  LDG.E.U16 R15, desc[UR16][R30.64] ;  /* 0x000000101e0f7981 */ /* 0x000f64000c1e1500 */
[----:B------:R-:W-:Y:S02]  /*5440*/  @P0 LOP3.LUT R9, R9, 0x40000, RZ, 0xfc, !PT ;  /* 0x0004000009090812 */ /* 0x000fe400078efcff */
[C---:B------:R-:W-:Y:S02]  /*5450*/  ISETP.GT.U32.AND P3, PT, R228.reuse, R37, PT ;  /* 0x00000025e400720c */ /* 0x040fe40003f64070 */
[----:B------:R-:W-:Y:S02]  /*5460*/  ISETP.GT.U32.AND P4, PT, R228, R36, PT ;  /* 0x00000024e400720c */ /* 0x000fe40003f84070 */
[----:B------:R-:W-:-:S02]  /*5470*/  ISETP.GT.U32.AND P0, PT, R34, R35, PT ;  /* 0x000000232200720c */ /* 0x000fc40003f04070 */
[C---:B------:R-:W-:Y:S02]  /*5480*/  ISETP.GT.U32.AND P5, PT, R34.reuse, R37, PT ;  /* 0x000000252200720c */ /* 0x040fe40003fa4070 */
[C---:B------:R-:W-:Y:S02]  /*5490*/  ISETP.GT.U32.AND P6, PT, R34.reuse, R36, PT ;  /* 0x000000242200720c */ /* 0x040fe40003fc4070 */
[----:B------:R-:W-:Y:S01]  /*54a0*/  ISETP.GT.U32.AND P2, PT, R34, R13, PT ;  /* 0x0000000d2200720c */ /* 0x000fe20003f44070 */
[----:B------:R-:W-:Y:S01]  /*54b0*/  UMOV UR13, 0x40000040 ;  /* 0x40000040000d7882 */ /* 0x000fe20000000000 */
[----:B------:R-:W-:Y:S01]  /*54c0*/  UMOV UR46, UR14 ;  /* 0x0000000e002e7c82 */ /* 0x000fe20008000000 */
[----:B------:R-:W-:Y:S01]  /*54d0*/  UMOV UR47, UR15 ;  /* 0x0000000f002f7c82 */ /* 0x000fe20008000000 */
[----:B----4-:R-:W-:-:S04]  /*54e0*/  IMAD.WIDE R26, R12, 0x2, R212 ;  /* 0x000000020c1a7825 */ /* 0x010fc800078e02d4 */
[----:B------:R-:W-:Y:S01]  /*54f0*/  IMAD.WIDE R212, R12, 0x2, R250 ;  /* 0x000000020cd47825 */ /* 0x000fe200078e02fa */
[----:B------:R-:W4:Y:S05]  /*5500*/  LDG.E.U16 R219, desc[UR16][R26.64] ;  /* 0x000000101adb7981 */ /* 0x000f2a000c1e1500 */
[----:B------:R-:W4:Y:S04]  /*5510*/  LDG.E.U16 R212, desc[UR16][R212.64] ;  /* 0x00000010d4d47981 */ /* 0x000f28000c1e1500 */
[----:B------:R0:W4:Y:S02]  /*5520*/  LDG.E.U16 R213, desc[UR16][R24.64] ;  /* 0x0000001018d57981 */ /* 0x000124000c1e1500 */
[----:B0-----:R-:W-:-:S06]  /*5530*/  WARPGROUP.ARRIVE ;  /* 0x00000000000079c5 */ /* 0x001fcc0000000000 */
[----:B------:R-:W-:Y:S01]  /*5540*/  HGMMA.64x128x16.F32 R88, gdesc[UR12].tnspA, RZ, !UPT ;  /* 0x21e000000c5879f0 */ /* 0x000fe2000c7008ff */
[----:B------:R-:W-:-:S11]  /*5550*/  UMOV UR50, UR10 ;  /* 0x0000000a00327c82 */ /* 0x000fd60008000000 */
[----:B------:R-:W-:-:S12]  /*5560*/  HGMMA.64x128x16.F32 R88, gdesc[UR8].tnspA, R88 ;  /* 0x21e00000085879f0 */ /* 0x000fd80008700858 */
[----:B------:R-:W-:Y:S01]  /*5570*/  HGMMA.64x128x16.F32 R24, gdesc[UR44].tnspA, RZ, !UPT ;  /* 0x21e000002c1879f0 */ /* 0x000fe2000c7008ff */
[----:B------:R-:W-:Y:S01]  /*5580*/  UMOV UR51, UR11 ;  /* 0x0000000b00337c82 */ /* 0x000fe20008000000 */
[----:B------:R-:W-:-:S04]  /*5590*/  LOP3.LUT R8, R8, 0xff7fffff, RZ, 0xc0, !PT ;  /* 0xff7fffff08087812 */ /* 0x000fc800078ec0ff */
[----:B------:R-:W-:-:S04]  /*55a0*/  @P3 LOP3.LUT R8, R8, 0x800000, RZ, 0xfc, !PT ;  /* 0x0080000008083812 */ /* 0x000fc800078efcff */
[----:B------:R-:W-:-:S04]  /*55b0*/  LOP3.LUT R8, R8, 0xfeffffff, RZ, 0xc0, !PT ;  /* 0xfeffffff08087812 */ /* 0x000fc800078ec0ff */
[----:B------:R-:W-:Y:S02]  /*55c0*/  @P4 LOP3.LUT R8, R8, 0x1000000, RZ, 0xfc, !PT ;  /* 0x0100000008084812 */ /* 0x000fe400078efcff */
[----:B------:R-:W-:Y:S02]  /*55d0*/  LOP3.LUT P4, RZ, R197, 0x10000000, RZ, 0xc0, !PT ;  /* 0x10000000c5ff7812 */ /* 0x000fe4000788c0ff */
[----:B------:R-:W-:Y:S02]  /*55e0*/  LOP3.LUT R231, R231, 0xffffffef, RZ, 0xc0, !PT ;  /* 0xffffffefe7e77812 */ /* 0x000fe400078ec0ff */
[----:B------:R-:W-:-:S04]  /*55f0*/  LOP3.LUT R10, R10, 0xfffdffff, RZ, 0xc0, !PT ;  /* 0xfffdffff0a0a7812 */ /* 0x000fc800078ec0ff */
[----:B------:R-:W-:-:S05]  /*5600*/  @P1 LOP3.LUT R10, R10, 0x20000, RZ, 0xfc, !PT ;  /* 0x000200000a0a1812 */ /* 0x000fca00078efcff */
[----:B------:R-:W-:Y:S02]  /*5610*/  @P4 LOP3.LUT R231, R231, 0x10, RZ, 0xfc, !PT ;  /* 0x00000010e7e74812 */ /* 0x000fe400078efcff */
[----:B------:R-:W-:Y:S02]  /*5620*/  LOP3.LUT P4, RZ, R8, 0x40, RZ, 0xc0, !PT ;  /* 0x0000004008ff7812 */ /* 0x000fe4000788c0ff */
[----:B------:R-:W-:Y:S02]  /*5630*/  LOP3.LUT R10, R10, 0xff7fffff, RZ, 0xc0, !PT ;  /* 0xff7fffff0a0a7812 */ /* 0x000fe400078ec0ff */
[----:B------:R-:W-:Y:S01]  /*5640*/  LOP3.LUT R231, R231, 0xffffffdf, RZ, 0xc0, !PT ;  /* 0xffffffdfe7e77812 */ /* 0x000fe200078ec0ff */
[----:B------:R-:W-:Y:S01]  /*5650*/  HGMMA.64x128x16.F32 R24, gdesc[UR48].tnspA, R24, gsb0 ;  /* 0x21e00000301879f0 */ /* 0x000fe20008000818 */
[----:B------:R-:W-:-:S07]  /*5660*/  @P0 LOP3.LUT R10, R10, 0x800000, RZ, 0xfc, !PT ;  /* 0x008000000a0a0812 */ /* 0x000fce00078efcff */
[----:B------:R-:W-:Y:S02]  /*5670*/  @P4 LOP3.LUT R231, R231, 0x20, RZ, 0xfc, !PT ;  /* 0x00000020e7e74812 */ /* 0x000fe400078efcff */
[----:B------:R-:W-:Y:S02]  /*5680*/  LOP3.LUT P4, RZ, R10, 0x1, RZ, 0xc0, !PT ;  /* 0x000000010aff7812 */ /* 0x000fe4000788c0ff */
[----:B------:R-:W-:-:S11]  /*5690*/  LOP3.LUT R231, R231, 0xffffffbf, RZ, 0xc0, !PT ;  /* 0xffffffbfe7e77812 */ /* 0x000fd600078ec0ff */
[----:B------:R-:W-:Y:S02]  /*56a0*/  @P4 LOP3.LUT R231, R231, 0x40, RZ, 0xfc, !PT ;  /* 0x00000040e7e74812 */ /* 0x000fe400078efcff */
[C---:B------:R-:W-:Y:S02]  /*56b0*/  LOP3.LUT P4, RZ, R8.reuse, 0x200, RZ, 0xc0, !PT ;  /* 0x0000020008ff7812 */ /* 0x040fe4000788c0ff */
[----:B------:R-:W-:-:S04]  /*56c0*/  LOP3.LUT R8, R8, 0xfdffffff, RZ, 0xc0, !PT ;  /* 0xfdffffff08087812 */ /* 0x000fc800078ec0ff */
[----:B------:R-:W-:-:S04]  /*56d0*/  @P5 LOP3.LUT R8, R8, 0x2000000, RZ, 0xfc, !PT ;  /* 0x0200000008085812 */ /* 0x000fc800078efcff */
[C---:B------:R-:W-:Y:S02]  /*56e0*/  LOP3.LUT P5, RZ, R8.reuse, 0x1, RZ, 0xc0, !PT ;  /* 0x0000000108ff7812 */ /* 0x040fe400078ac0ff */
[----:B------:R-:W-:Y:S02]  /*56f0*/  LOP3.LUT R8, R8, 0xfbffffff, RZ, 0xc0, !PT ;  /* 0xfbffffff08087812 */ /* 0x000fe400078ec0ff */
[----:B------:R-:W-:Y:S02]  /*5700*/  LOP3.LUT R9, R9, 0xffefffff, RZ, 0xc0, !PT ;  /* 0xffefffff09097812 */ /* 0x000fe400078ec0ff */
[----:B------:R-:W-:Y:S02]  /*5710*/  @P6 LOP3.LUT R8, R8, 0x4000000, RZ, 0xfc, !PT ;  /* 0x0400000008086812 */ /* 0x000fe400078efcff */
[----:B------:R-:W-:Y:S02]  /*5720*/  @P2 LOP3.LUT R9, R9, 0x100000, RZ, 0xfc, !PT ;  /* 0x0010000009092812 */ /* 0x000fe400078efcff */
[----:B------:R-:W-:-:S02]  /*5730*/  LOP3.LUT P2, RZ, R8, 0x10, RZ, 0xc0, !PT ;  /* 0x0000001008ff7812 */ /* 0x000fc4000784c0ff */
[----:B------:R-:W-:Y:S02]  /*5740*/  LOP3.LUT R9, R9, 0xefffffff, RZ, 0xc0, !PT ;  /* 0xefffffff09097812 */ /* 0x000fe400078ec0ff */
[----:B------:R-:W-:-:S04]  /*5750*/  LOP3.LUT R231, R231, 0xffffff7f, RZ, 0xc0, !PT ;  /* 0xffffff7fe7e77812 */ /* 0x000fc800078ec0ff */
[----:B------:R-:W-:Y:S02]  /*5760*/  @P4 LOP3.LUT R231, R231, 0x80, RZ, 0xfc, !PT ;  /* 0x00000080e7e74812 */ /* 0x000fe400078efcff */
[----:B------:R-:W-:Y:S01]  /*5770*/  LOP3.LUT P4, RZ, R10, 0x2, RZ, 0xc0, !PT ;  /* 0x000000020aff7812 */ /* 0x000fe2000788c0ff */
[----:B------:R-:W-:Y:S02]  /*5780*/  WARPGROUP.DEPBAR.LE gsb0, 0x0 ;  /* 0x00008000000079c5 */ /* 0x000fe40000010000 */
[----:B------:R-:W-:Y:S01]  /*5790*/  FMUL R93, R93, UR24 ;  /* 0x000000185d5d7c20 */ /* 0x000fe20008400000 */
[----:B------:R-:W-:Y:S01]  /*57a0*/  LOP3.LUT P0, RZ, R197, 0x4000000, RZ, 0xc0, !PT ;  /* 0x04000000c5ff7812 */ /* 0x000fe2000780c0ff */
[----:B------:R-:W-:Y:S03]  /*57b0*/  BAR.SYNC.DEFER_BLOCKING 0x0 ;  /* 0x0000000000007b1d */ /* 0x000fe60000010000 */
[----:B------:R-:W-:-:S02]  /*57c0*/  FSEL R93, R93, -INF , !P2 ;  /* 0xff8000005d5d7808 */ /* 0x000fc40005000000 */
[----:B------:R-:W-:-:S13]  /*57d0*/  LOP3.LUT P2, RZ, R194, 0x10000000, RZ, 0xc0, !PT ;  /* 0x10000000c2ff7812 */ /* 0x000fda000784c0ff */
[----:B------:R-:W-:Y:S02]  /*57e0*/  @P2 LOP3.LUT R9, R9, 0x10000000, RZ, 0xfc, !PT ;  /* 0x1000000009092812 */ /* 0x000fe400078efcff */
[----:B------:R-:W-:Y:S02]  /*57f0*/  LOP3.LUT P2, RZ, R197, 0x1, RZ, 0xc0, !PT ;  /* 0x00000001c5ff7812 */ /* 0x000fe4000784c0ff */
[----:B------:R-:W-:-:S11]  /*5800*/  LOP3.LUT R9, R9, 0xdfffffff, RZ, 0xc0, !PT ;  /* 0xdfffffff09097812 */ /* 0x000fd600078ec0ff */
[----:B------:R-:W-:Y:S02]  /*5810*/  @P2 LOP3.LUT R9, R9, 0x20000000, RZ, 0xfc, !PT ;  /* 0x2000000009092812 */ /* 0x000fe400078efcff */
[----:B------:R-:W-:Y:S02]  /*5820*/  LOP3.LUT P2, RZ, R197, 0x4, RZ, 0xc0, !PT ;  /* 0x00000004c5ff7812 */ /* 0x000fe4000784c0ff */
[----:B------:R-:W-:Y:S01]  /*5830*/  LOP3.LUT R9, R9, 0xbfffffff, RZ, 0xc0, !PT ;  /* 0xbfffffff09097812 */ /* 0x000fe200078ec0ff */
[----:B------:R-:W-:Y:S01]  /*5840*/  FMUL R89, R89, UR24 ;  /* 0x0000001859597c20 */ /* 0x000fe20008400000 */
[----:B------:R-:W-:-:S09]  /*5850*/  FMUL R90, R90, UR24 ;  /* 0x000000185a5a7c20 */ /* 0x000fd20008400000 */
[----:B------:R-:W-:Y:S02]  /*5860*/  @P2 LOP3.LUT R9, R9, 0x40000000, RZ, 0xfc, !PT ;  /* 0x4000000009092812 */ /* 0x000fe400078efcff */
[----:B------:R-:W-:Y:S02]  /*5870*/  LOP3.LUT P2, RZ, R197, 0x40, RZ, 0xc0, !PT ;  /* 0x00000040c5ff7812 */ /* 0x000fe4000784c0ff */
[----:B------:R-:W-:Y:S02]  /*5880*/  FSEL R89, R89, -INF , !P4 ;  /* 0xff80000059597808 */ /* 0x000fe40006000000 */
[----:B------:R-:W-:Y:S02]  /*5890*/  LOP3.LUT P4, RZ, R231, 0x80, RZ, 0xc0, !PT ;  /* 0x00000080e7ff7812 */ /* 0x000fe4000788c0ff */
[----:B------:R-:W-:Y:S01]  /*58a0*/  LOP3.LUT R9, R9, 0x7fffffff, RZ, 0xc0, !PT ;  /* 0x7fffffff09097812 */ /* 0x000fe200078ec0ff */
[----:B------:R-:W-:Y:S01]  /*58b0*/  FMUL R91, R91, UR24 ;  /* 0x000000185b5b7c20 */ /* 0x000fe20008400000 */
[----:B------:R-:W-:-:S02]  /*58c0*/  FSEL R90, R90, -INF , !P4 ;  /* 0xff8000005a5a7808 */ /* 0x000fc40006000000 */
[----:B------:R-:W-:-:S03]  /*58d0*/  LOP3.LUT P4, RZ, R231, 0x40, RZ, 0xc0, !PT ;  /* 0x00000040e7ff7812 */ /* 0x000fc6000788c0ff */
[----:B------:R-:W-:Y:S02]  /*58e0*/  @P2 LOP3.LUT R9, R9, 0x80000000, RZ, 0xfc, !PT ;  /* 0x8000000009092812 */ /* 0x000fe400078efcff */
[----:B------:R-:W-:Y:S01]  /*58f0*/  LOP3.LUT P2, RZ, R197, 0x10, RZ, 0xc0, !PT ;  /* 0x00000010c5ff7812 */ /* 0x000fe2000784c0ff */
[----:B------:R-:W-:Y:S01]  /*5900*/  FMUL R92, R92, UR24 ;  /* 0x000000185c5c7c20 */ /* 0x000fe20008400000 */
[----:B------:R-:W-:Y:S02]  /*5910*/  FSEL R91, R91, -INF , !P4 ;  /* 0xff8000005b5b7808 */ /* 0x000fe40006000000 */
[----:B------:R-:W-:-:S04]  /*5920*/  LOP3.LUT P4, RZ, R231, 0x20, RZ, 0xc0, !PT ;  /* 0x00000020e7ff7812 */ /* 0x000fc8000788c0ff */
[----:B------:R-:W-:Y:S02]  /*5930*/  FSEL R92, R92, -INF , !P4 ;  /* 0xff8000005c5c7808 */ /* 0x000fe40006000000 */
[C---:B------:R-:W-:Y:S02]  /*5940*/  LOP3.LUT P4, RZ, R231.reuse, 0x10, RZ, 0xc0, !PT ;  /* 0x00000010e7ff7812 */ /* 0x040fe4000788c0ff */
[----:B------:R-:W-:-:S04]  /*5950*/  LOP3.LUT R231, R231, 0xfffffffe, RZ, 0xc0, !PT ;  /* 0xfffffffee7e77812 */ /* 0x000fc800078ec0ff */
[----:B------:R-:W-:Y:S02]  /*5960*/  @P2 LOP3.LUT R231, R231, 0x1, RZ, 0xfc, !PT ;  /* 0x00000001e7e72812 */ /* 0x000fe400078efcff */
[----:B------:R-:W-:Y:S02]  /*5970*/  LOP3.LUT P2, RZ, R197, 0x100, RZ, 0xc0, !PT ;  /* 0x00000100c5ff7812 */ /* 0x000fe4000784c0ff */
[----:B------:R-:W-:-:S11]  /*5980*/  LOP3.LUT R231, R231, 0xfffffffd, RZ, 0xc0, !PT ;  /* 0xfffffffde7e77812 */ /* 0x000fd600078ec0ff */
        /* <DEDUP_REMOVED lines=9> */
[----:B------:R-:W-:-:S04]  /*5a20*/  LOP3.LUT P2, RZ, R197, 0x1000, RZ, 0xc0, !PT ;  /* 0x00001000c5ff7812 */ /* 0x000fc8000784c0ff */
[----:B------:R-:W-:Y:S02]  /*5a30*/  FSEL R105, R105, -INF , !P2 ;  /* 0xff80000069697808 */ /* 0x000fe40005000000 */
[----:B------:R-:W-:Y:S01]  /*5a40*/  LOP3.LUT P2, RZ, R231, 0x8, RZ, 0xc0, !PT ;  /* 0x00000008e7ff7812 */ /* 0x000fe2000784c0ff */
[----:B------:R-:W-:-:S03]  /*5a50*/  FMUL R107, R107, UR24 ;  /* 0x000000186b6b7c20 */ /* 0x000fc60008400000 */
[----:B------:R-:W-:Y:S02]  /*5a60*/  FSEL R106, R106, -INF , !P2 ;  /* 0xff8000006a6a7808 */ /* 0x000fe40005000000 */
[----:B------:R-:W-:Y:S01]  /*5a70*/  LOP3.LUT P2, RZ, R231, 0x4, RZ, 0xc0, !PT ;  /* 0x00000004e7ff7812 */ /* 0x000fe2000784c0ff */
[----:B------:R-:W-:Y:S01]  /*5a80*/  FMUL R108, R108, UR24 ;  /* 0x000000186c6c7c20 */ /* 0x000fe20008400000 */
[----:B------:R-:W-:Y:S02]  /*5a90*/  FMUL R99, R99, UR24 ;  /* 0x0000001863637c20 */ /* 0x000fe40008400000 */
[----:B------:R-:W-:Y:S02]  /*5aa0*/  FSEL R107, R107, -INF , !P2 ;  /* 0xff8000006b6b7808 */ /* 0x000fe40005000000 */
[----:B------:R-:W-:Y:S01]  /*5ab0*/  LOP3.LUT P2, RZ, R231, 0x2, RZ, 0xc0, !PT ;  /* 0x00000002e7ff7812 */ /* 0x000fe2000784c0ff */
[----:B------:R-:W-:Y:S01]  /*5ac0*/  FMUL R109, R109, UR24 ;  /* 0x000000186d6d7c20 */ /* 0x000fe20008400000 */
[----:B------:R-:W-:-:S02]  /*5ad0*/  FSEL R99, R99, -INF , !P0 ;  /* 0xff80000063637808 */ /* 0x000fc40004000000 */
[----:B------:R-:W-:Y:S01]  /*5ae0*/  FSEL R108, R108, -INF , !P2 ;  /* 0xff8000006c6c7808 */ /* 0x000fe20005000000 */
[----:B------:R-:W-:Y:S01]  /*5af0*/  FMUL R104, R104, UR24 ;  /* 0x0000001868687c20 */ /* 0x000fe20008400000 */
[----:B------:R-:W-:Y:S02]  /*5b00*/  LOP3.LUT P2, RZ, R231, 0x1, RZ, 0xc0, !PT ;  /* 0x00000001e7ff7812 */ /* 0x000fe4000784c0ff */
[----:B------:R-:W-:Y:S01]  /*5b10*/  LOP3.LUT P0, RZ, R197, 0x10000, RZ, 0xc0, !PT ;  /* 0x00010000c5ff7812 */ /* 0x000fe2000780c0ff */
[----:B------:R-:W-:Y:S01]  /*5b20*/  FMUL R110, R110, UR24 ;  /* 0x000000186e6e7c20 */ /* 0x000fe20008400000 */
[----:B------:R-:W-:Y:S01]  /*5b30*/  FSEL R109, R109, -INF , !P2 ;  /* 0xff8000006d6d7808 */ /* 0x000fe20005000000 */
[----:B------:R-:W-:Y:S01]  /*5b40*/  FMUL R119, R119, UR24 ;  /* 0x0000001877777c20 */ /* 0x000fe20008400000 */
[----:B------:R-:W-:Y:S02]  /*5b50*/  LOP3.LUT P2, RZ, R9, 0x80000000, RZ, 0xc0, !PT ;  /* 0x8000000009ff7812 */ /* 0x000fe4000784c0ff */
[----:B------:R-:W-:-:S02]  /*5b60*/  FSEL R104, R104, -INF , !P0 ;  /* 0xff80000068687808 */ /* 0x000fc40004000000 */
[----:B------:R-:W-:Y:S01]  /*5b70*/  LOP3.LUT P0, RZ, R10, 0x80, RZ, 0xc0, !PT ;  /* 0x000000800aff7812 */ /* 0x000fe2000780c0ff */
[----:B------:R-:W-:Y:S01]  /*5b80*/  FMUL R111, R111, UR24 ;  /* 0x000000186f6f7c20 */ /* 0x000fe20008400000 */
[----:B------:R-:W-:Y:S02]  /*5b90*/  FSEL R110, R110, -INF , !P2 ;  /* 0xff8000006e6e7808 */ /* 0x000fe40005000000 */
[----:B------:R-:W-:Y:S02]  /*5ba0*/  LOP3.LUT P2, RZ, R9, 0x40000000, RZ, 0xc0, !PT ;  /* 0x4000000009ff7812 */ /* 0x000fe4000784c0ff */
[----:B------:R-:W-:Y:S02]  /*5bb0*/  FSEL R119, R119, -INF , !P0 ;  /* 0xff80000077777808 */ /* 0x000fe40004000000 */
[----:B------:R-:W-:Y:S01]  /*5bc0*/  LOP3.LUT P0, RZ, R194, 0x1000, RZ, 0xc0, !PT ;  /* 0x00001000c2ff7812 */ /* 0x000fe2000780c0ff */
[----:B------:R-:W-:Y:S01]  /*5bd0*/  FMUL R112, R112, UR24 ;  /* 0x0000001870707c20 */ /* 0x000fe20008400000 */
[----:B------:R-:W-:-:S02]  /*5be0*/  FSEL R111, R111, -INF , !P2 ;  /* 0xff8000006f6f7808 */ /* 0x000fc40005000000 */
[----:B------:R-:W-:-:S04]  /*5bf0*/  LOP3.LUT P2, RZ, R9, 0x20000000, RZ, 0xc0, !PT ;  /* 0x2000000009ff7812 */ /* 0x000fc8000784c0ff */
[----:B------:R-:W-:Y:S02]  /*5c00*/  FSEL R112, R112, -INF , !P2 ;  /* 0xff80000070707808 */ /* 0x000fe40005000000 */
[C---:B------:R-:W-:Y:S02]  /*5c10*/  LOP3.LUT P2, RZ, R9.reuse, 0x10000000, RZ, 0xc0, !PT ;  /* 0x1000000009ff7812 */ /* 0x040fe4000784c0ff */
[----:B------:R-:W-:Y:S01]  /*5c20*/  LOP3.LUT R9, R9, 0xfbffffff, RZ, 0xc0, !PT ;  /* 0xfbffffff09097812 */ /* 0x000fe200078ec0ff */
[----:B------:R-:W-:Y:S01]  /*5c30*/  FMUL R95, R95, UR24 ;  /* 0x000000185f5f7c20 */ /* 0x000fe20008400000 */
[----:B------:R-:W-:Y:S02]  /*5c40*/  LOP3.LUT P6, RZ, R8, 0x4, RZ, 0xc0, !PT ;  /* 0x0000000408ff7812 */ /* 0x000fe400078cc0ff */
[----:B------:R-:W-:Y:S02]  /*5c50*/  @P0 LOP3.LUT R9, R9, 0x4000000, RZ, 0xfc, !PT ;  /* 0x0400000009090812 */ /* 0x000fe400078efcff */
[----:B------:R-:W-:Y:S01]  /*5c60*/  LOP3.LUT P0, RZ, R194, 0x4000, RZ, 0xc0, !PT ;  /* 0x00004000c2ff7812 */ /* 0x000fe2000780c0ff */
[----:B------:R-:W-:Y:S01]  /*5c70*/  FMUL R114, R114, UR24 ;  /* 0x0000001872727c20 */ /* 0x000fe20008400000 */
[----:B------:R-:W-:-:S02]  /*5c80*/  FSEL R95, R95, -INF , !P6 ;  /* 0xff8000005f5f7808 */ /* 0x000fc40007000000 */
[----:B------:R-:W-:Y:S02]  /*5c90*/  LOP3.LUT P6, RZ, R194, 0x40000000, RZ, 0xc0, !PT ;  /* 0x40000000c2ff7812 */ /* 0x000fe400078cc0ff */
[----:B------:R-:W-:Y:S02]  /*5ca0*/  LOP3.LUT R9, R9, 0xf7ffffff, RZ, 0xc0, !PT ;  /* 0xf7ffffff09097812 */ /* 0x000fe400078ec0ff */
[----:B------:R-:W-:Y:S02]  /*5cb0*/  FSEL R114, R114, -INF , !P6 ;  /* 0xff80000072727808 */ /* 0x000fe40007000000 */
[----:B------:R-:W-:-:S03]  /*5cc0*/  LOP3.LUT P6, RZ, R10, 0x8000000, RZ, 0xc0, !PT ;  /* 0x080000000aff7812 */ /* 0x000fc600078cc0ff */
[----:B------:R-:W-:-:S04]  /*5cd0*/  @P0 LOP3.LUT R9, R9, 0x8000000, RZ, 0xfc, !PT ;  /* 0x0800000009090812 */ /* 0x000fc800078efcff */
[----:B------:R-:W-:-:S06]  /*5ce0*/  LOP3.LUT R9, R9, 0xffbfffff, RZ, 0xc0, !PT ;  /* 0xffbfffff09097812 */ /* 0x000fcc00078ec0ff */
[----:B------:R-:W-:Y:S02]  /*5cf0*/  @P6 LOP3.LUT R9, R9, 0x400000, RZ, 0xfc, !PT ;  /* 0x0040000009096812 */ /* 0x000fe400078efcff */
[----:B------:R-:W-:Y:S02]  /*5d00*/  LOP3.LUT P6, RZ, R10, 0x40000000, RZ, 0xc0, !PT ;  /* 0x400000000aff7812 */ /* 0x000fe400078cc0ff */
[----:B------:R-:W-:-:S11]  /*5d10*/  LOP3.LUT R9, R9, 0xff7fffff, RZ, 0xc0, !PT ;  /* 0xff7fffff09097812 */ /* 0x000fd600078ec0ff */
[----:B------:R-:W-:Y:S02]  /*5d20*/  @P6 LOP3.LUT R9, R9, 0x800000, RZ, 0xfc, !PT ;  /* 0x0080000009096812 */ /* 0x000fe400078efcff */
[----:B------:R-:W-:Y:S02]  /*5d30*/  LOP3.LUT P6, RZ, R194, 0x4, RZ, 0xc0, !PT ;  /* 0x00000004c2ff7812 */ /* 0x000fe400078cc0ff */
[----:B------:R-:W-:Y:S01]  /*5d40*/  LOP3.LUT R9, R9, 0xfeffffff, RZ, 0xc0, !PT ;  /* 0xfeffffff09097812 */ /* 0x000fe200078ec0ff */
[----:B------:R-:W-:Y:S01]  /*5d50*/  FMUL R100, R100, UR24 ;  /* 0x0000001864647c20 */ /* 0x000fe20008400000 */
[----:B------:R-:W-:Y:S01]  /*5d60*/  LOP3.LUT P1, RZ, R197, 0x1000000, RZ, 0xc0, !PT ;  /* 0x01000000c5ff7812 */ /* 0x000fe2000782c0ff */
[----:B------:R-:W-:Y:S01]  /*5d70*/  FMUL R113, R113, UR24 ;  /* 0x0000001871717c20 */ /* 0x000fe20008400000 */
[----:B------:R-:W-:Y:S02]  /*5d80*/  FMUL R103, R103, UR24 ;  /* 0x0000001867677c20 */ /* 0x000fe40008400000 */
[----:B------:R-:W-:-:S05]  /*5d90*/  FSEL R100, R100, -INF , !P1 ;  /* 0xff80000064647808 */ /* 0x000fca0004800000 */
[----:B------:R-:W-:Y:S02]  /*5da0*/  @P6 LOP3.LUT R9, R9, 0x1000000, RZ, 0xfc, !PT ;  /* 0x0100000009096812 */ /* 0x000fe400078efcff */
[----:B------:R-:W-:Y:S02]  /*5db0*/  LOP3.LUT P6, RZ, R194, 0x40, RZ, 0xc0, !PT ;  /* 0x00000040c2ff7812 */ /* 0x000fe400078cc0ff */
[----:B------:R-:W-:Y:S02]  /*5dc0*/  LOP3.LUT P1, RZ, R197, 0x40000, RZ, 0xc0, !PT ;  /* 0x00040000c5ff7812 */ /* 0x000fe4000782c0ff */
[----:B------:R-:W-:Y:S01]  /*5dd0*/  FSEL R113, R113, -INF , !P2 ;  /* 0xff80000071717808 */ /* 0x000fe20005000000 */
[----:B------:R-:W-:Y:S01]  /*5de0*/  FMUL R118, R118, UR24 ;  /* 0x0000001876767c20 */ /* 0x000fe20008400000 */
[----:B------:R-:W-:Y:S02]  /*5df0*/  LOP3.LUT P2, RZ, R10, 0x8000, RZ, 0xc0, !PT ;  /* 0x000080000aff7812 */ /* 0x000fe4000784c0ff */
[----:B------:R-:W-:-:S02]  /*5e00*/  FSEL R103, R103, -INF , !P1 ;  /* 0xff80000067677808 */ /* 0x000fc40004800000 */
[----:B------:R-:W-:Y:S02]  /*5e10*/  LOP3.LUT R9, R9, 0xfdffffff, RZ, 0xc0, !PT ;  /* 0xfdffffff09097812 */ /* 0x000fe400078ec0ff */
[----:B------:R-:W-:Y:S01]  /*5e20*/  LOP3.LUT P1, RZ, R194, 0x400000, RZ, 0xc0, !PT ;  /* 0x00400000c2ff7812 */ /* 0x000fe2000782c0ff */
[----:B------:R-:W-:Y:S01]  /*5e30*/  FMUL R121, R121, UR24 ;  /* 0x0000001879797c20 */ /* 0x000fe20008400000 */
[----:B------:R-:W-:Y:S02]  /*5e40*/  @P6 LOP3.LUT R9, R9, 0x2000000, RZ, 0xfc, !PT ;  /* 0x0200000009096812 */ /* 0x000fe400078efcff */
[----:B------:R-:W-:Y:S02]  /*5e50*/  FSEL R118, R118, -INF , !P1 ;  /* 0xff80000076767808 */ /* 0x000fe40004800000 */
[----:B------:R-:W-:Y:S02]  /*5e60*/  LOP3.LUT P1, RZ, R194, 0x100000, RZ, 0xc0, !PT ;  /* 0x00100000c2ff7812 */ /* 0x000fe4000782c0ff */
[----:B------:R-:W-:Y:S01]  /*5e70*/  LOP3.LUT R9, R9, 0xffdfffff, RZ, 0xc0, !PT ;  /* 0xffdfffff09097812 */ /* 0x000fe200078ec0ff */
[----:B------:R-:W-:Y:S01]  /*5e80*/  FMUL R134, R134, UR24 ;  /* 0x0000001886867c20 */ /* 0x000fe20008400000 */
[----:B------:R-:W-:-:S02]  /*5e90*/  FSEL R121, R121, -INF , !P1 ;  /* 0xff80000079797808 */ /* 0x000fc40004800000 */
[----:B------:R-:W-:Y:S02]  /*5ea0*/  LOP3.LUT P1, RZ, R10, 0x10, RZ, 0xc0, !PT ;  /* 0x000000100aff7812 */ /* 0x000fe4000782c0ff */
[----:B------:R-:W-:Y:S02]  /*5eb0*/  @P2 LOP3.LUT R9, R9, 0x200000, RZ, 0xfc, !PT ;  /* 0x0020000009092812 */ /* 0x000fe400078efcff */
[----:B------:R-:W-:Y:S02]  /*5ec0*/  FSEL R134, R134, -INF , !P1 ;  /* 0xff80000086867808 */ /* 0x000fe40004800000 */
[----:B------:R-:W-:Y:S01]  /*5ed0*/  LOP3.LUT P1, RZ, R9, 0x80000, RZ, 0xc0, !PT ;  /* 0x0008000009ff7812 */ /* 0x000fe2000782c0ff */
[----:B------:R-:W-:Y:S01]  /*5ee0*/  FMUL R137, R137, UR24 ;  /* 0x0000001889897c20 */ /* 0x000fe20008400000 */
[----:B------:R-:W-:Y:S02]  /*5ef0*/  FMUL R126, R126, UR24 ;  /* 0x000000187e7e7c20 */ /* 0x000fe40008400000 */
[----:B------:R-:W-:-:S02]  /*5f00*/  ISETP.GT.U32.AND.EX P1, PT, R22, RZ, PT, P1 ;  /* 0x000000ff1600720c */ /* 0x000fc40003f24110 */
[----:B------:R-:W-:Y:S02]  /*5f10*/  LOP3.LUT P6, RZ, R194, 0x400, RZ, 0xc0, !PT ;  /* 0x00000400c2ff7812 */ /* 0x000fe400078cc0ff */
[----:B------:R-:W-:Y:S02]  /*5f20*/  FSEL R137, R137, -INF , !P1 ;  /* 0xff80000089897808 */ /* 0x000fe40004800000 */
[----:B------:R-:W-:Y:S01]  /*5f30*/  LOP3.LUT P1, RZ, R10, 0x20, RZ, 0xc0, !PT ;  /* 0x000000200aff7812 */ /* 0x000fe2000782c0ff */
[----:B------:R-:W-:Y:S01]  /*5f40*/  FMUL R127, R127, UR24 ;  /* 0x000000187f7f7c20 */ /* 0x000fe20008400000 */
[----:B------:R-:W-:Y:S01]  /*5f50*/  FSEL R126, R126, -INF , !P6 ;  /* 0xff8000007e7e7808 */ /* 0x000fe20007000000 */
[----:B------:R-:W-:Y:S01]  /*5f60*/  FMUL R139, R139, UR24 ;  /* 0x000000188b8b7c20 */ /* 0x000fe20008400000 */
[----:B------:R-:W-:Y:S02]  /*5f70*/  LOP3.LUT P6, RZ, R9, 0x2000000, RZ, 0xc0, !PT ;  /* 0x0200000009ff7812 */ /* 0x000fe400078cc0ff */
[----:B------:R-:W-:Y:S01]  /*5f80*/  ISETP.GT.U32.AND.EX P1, PT, R22, RZ, PT, P1 ;  /* 0x000000ff1600720c */ /* 0x000fe20003f24110 */
[----:B------:R-:W-:Y:S01]  /*5f90*/  FMUL R128, R128, UR24 ;  /* 0x0000001880807c20 */ /* 0x000fe20008400000 */
[----:B------:R-:W-:-:S02]  /*5fa0*/  FSEL R127, R127, -INF , !P6 ;  /* 0xff8000007f7f7808 */ /* 0x000fc40007000000 */
[----:B------:R-:W-:Y:S02]  /*5fb0*/  LOP3.LUT P6, RZ, R9, 0x1000000, RZ, 0xc0, !PT ;  /* 0x0100000009ff7812 */ /* 0x000fe400078cc0ff */
[----:B------:R-:W-:Y:S02]  /*5fc0*/  FSEL R139, R139, -INF , !P1 ;  /* 0xff8000008b8b7808 */ /* 0x000fe40004800000 */
[----:B------:R-:W-:Y:S01]  /*5fd0*/  ISETP.GT.U32.AND P1, PT, R203, R13, PT ;  /* 0x0000000dcb00720c */ /* 0x000fe20003f24070 */
[----:B------:R-:W-:Y:S01]  /*5fe0*/  FMUL R96, R96, UR24 ;  /* 0x0000001860607c20 */ /* 0x000fe20008400000 */
[----:B------:R-:W-:Y:S01]  /*5ff0*/  FSEL R128, R128, -INF , !P6 ;  /* 0xff80000080807808 */ /* 0x000fe20007000000 */
[----:B------:R-:W-:Y:S01]  /*6000*/  FMUL R129, R129, UR24 ;  /* 0x0000001881817c20 */ /* 0x000fe20008400000 */
[----:B------:R-:W-:Y:S01]  /*6010*/  FMUL R140, R140, UR24 ;  /* 0x000000188c8c7c20 */ /* 0x000fe20008400000 */
[----:B------:R-:W-:Y:S02]  /*6020*/  LOP3.LUT P6, RZ, R9, 0x800000, RZ, 0xc0, !PT ;  /* 0x0080000009ff7812 */ /* 0x000fe400078cc0ff */
[----:B------:R-:W-:Y:S01]  /*6030*/  ISETP.GT.U32.AND.EX P1, PT, R196, RZ, PT, P1 ;  /* 0x000000ffc400720c */ /* 0x000fe20003f24110 */
[----:B------:R-:W-:Y:S01]  /*6040*/  FMUL R116, R116, UR24 ;  /* 0x0000001874747c20 */ /* 0x000fe20008400000 */
[----:B------:R-:W-:Y:S01]  /*6050*/  FSEL R96, R96, -INF , !P5 ;  /* 0xff80000060607808 */ /* 0x000fe20006800000 */
[----:B------:R-:W-:Y:S01]  /*6060*/  FMUL R130, R130, UR24 ;  /* 0x0000001882827c20 */ /* 0x000fe20008400000 */
[----:B------:R-:W-:-:S02]  /*6070*/  FSEL R129, R129, -INF , !P6 ;  /* 0xff80000081817808 */ /* 0x000fc40007000000 */
[----:B------:R-:W-:Y:S02]  /*6080*/  FSEL R140, R140, -INF , !P1 ;  /* 0xff8000008c8c7808 */ /* 0x000fe40004800000 */
[----:B------:R-:W-:Y:S02]  /*6090*/  LOP3.LUT P5, RZ, R194, 0x1000000, RZ, 0xc0, !PT ;  /* 0x01000000c2ff7812 */ /* 0x000fe400078ac0ff */
[----:B------:R-:W-:Y:S02]  /*60a0*/  LOP3.LUT P6, RZ, R9, 0x400000, RZ, 0xc0, !PT ;  /* 0x0040000009ff7812 */ /* 0x000fe400078cc0ff */
[----:B------:R-:W-:Y:S01]  /*60b0*/  ISETP.GT.U32.AND P1, PT, R11, R13, PT ;  /* 0x0000000d0b00720c */ /* 0x000fe20003f24070 */
[----:B------:R-:W-:Y:S01]  /*60c0*/  FMUL R11, R141, UR24 ;  /* 0x000000188d0b7c20 */ /* 0x000fe20008400000 */
[----:B------:R-:W-:Y:S01]  /*60d0*/  FSEL R116, R116, -INF , !P5 ;  /* 0xff80000074747808 */ /* 0x000fe20006800000 */
[----:B------:R-:W-:Y:S01]  /*60e0*/  FMUL R131, R131, UR24 ;  /* 0x0000001883837c20 */ /* 0x000fe20008400000 */
[----:B------:R-:W-:-:S02]  /*60f0*/  FSEL R130, R130, -INF , !P6 ;  /* 0xff80000082827808 */ /* 0x000fc40007000000 */
[----:B------:R-:W-:Y:S02]  /*6100*/  ISETP.GT.U32.AND.EX P1, PT, R23, RZ, PT, P1 ;  /* 0x000000ff1700720c */ /* 0x000fe40003f24110 */
[C---:B------:R-:W-:Y:S02]  /*6110*/  LOP3.LUT P5, RZ, R10.reuse, 0x200000, RZ, 0xc0, !PT ;  /* 0x002000000aff7812 */ /* 0x040fe400078ac0ff */
[----:B------:R-:W-:Y:S01]  /*6120*/  LOP3.LUT P6, RZ, R10, 0x400, RZ, 0xc0, !PT ;  /* 0x000004000aff7812 */ /* 0x000fe200078cc0ff */
[----:B------:R-:W-:Y:S01]  /*6130*/  FMUL R123, R123, UR24 ;  /* 0x000000187b7b7c20 */ /* 0x000fe20008400000 */
[----:B------:R-:W-:Y:S01]  /*6140*/  LOP3.LUT P0, RZ, R194, 0x10000, RZ, 0xc0, !PT ;  /* 0x00010000c2ff7812 */ /* 0x000fe2000780c0ff */
[----:B------:R-:W-:Y:S01]  /*6150*/  FMUL R141, R142, UR24 ;  /* 0x000000188e8d7c20 */ /* 0x000fe20008400000 */
[----:B------:R-:W-:Y:S02]  /*6160*/  FSEL R11, R11, -INF , !P1 ;  /* 0xff8000000b0b7808 */ /* 0x000fe40004800000 */
[----:B------:R-:W-:-:S02]  /*6170*/  FSEL R131, R131, -INF , !P5 ;  /* 0xff80000083837808 */ /* 0x000fc40006800000 */
[----:B------:R-:W-:Y:S02]  /*6180*/  ISETP.GT.U32.AND.EX P1, PT, R196, RZ, PT, P6 ;  /* 0x000000ffc400720c */ /* 0x000fe40003f24160 */
[----:B------:R-:W-:Y:S01]  /*6190*/  LOP3.LUT P5, RZ, R10, 0x800, RZ, 0xc0, !PT ;  /* 0x000008000aff7812 */ /* 0x000fe200078ac0ff */
[----:B------:R-:W-:Y:S01]  /*61a0*/  FMUL R124, R124, UR24 ;  /* 0x000000187c7c7c20 */ /* 0x000fe20008400000 */
[----:B------:R-:W-:Y:S01]  /*61b0*/  FSEL R123, R123, -INF , !P0 ;  /* 0xff8000007b7b7808 */ /* 0x000fe20004000000 */
[----:B------:R-:W-:Y:S01]  /*61c0*/  FMUL R142, R143, UR24 ;  /* 0x000000188f8e7c20 */ /* 0x000fe20008400000 */
[----:B------:R-:W-:Y:S02]  /*61d0*/  LOP3.LUT P0, RZ, R9, 0x8000000, RZ, 0xc0, !PT ;  /* 0x0800000009ff7812 */ /* 0x000fe4000780c0ff */
[----:B------:R-:W-:Y:S02]  /*61e0*/  FSEL R141, R141, -INF , !P1 ;  /* 0xff8000008d8d7808 */ /* 0x000fe40004800000 */
[----:B------:R-:W-:-:S02]  /*61f0*/  ISETP.GT.U32.AND.EX P1, PT, R23, RZ, PT, P5 ;  /* 0x000000ff1700720c */ /* 0x000fc40003f24150 */
[----:B------:R-:W-:Y:S01]  /*6200*/  ISETP.GT.U32.AND P6, PT, R230, R13, PT ;  /* 0x0000000de600720c */ /* 0x000fe20003fc4070 */
[----:B------:R-:W-:Y:S01]  /*6210*/  FMUL R125, R125, UR24 ;  /* 0x000000187d7d7c20 */ /* 0x000fe20008400000 */
[----:B------:R-:W-:Y:S01]  /*6220*/  FSEL R124, R124, -INF , !P0 ;  /* 0xff8000007c7c7808 */ /* 0x000fe20004000000 */
[----:B------:R-:W-:Y:S01]  /*6230*/  FMUL R132, R132, UR24 ;  /* 0x0000001884847c20 */ /* 0x000fe20008400000 */
[----:B------:R-:W-:Y:S02]  /*6240*/  LOP3.LUT P2, RZ, R10, 0x80000, RZ, 0xc0, !PT ;  /* 0x000800000aff7812 */ /* 0x000fe4000784c0ff */
[----:B------:R-:W-:Y:S02]  /*6250*/  LOP3.LUT P0, RZ, R9, 0x4000000, RZ, 0xc0, !PT ;  /* 0x0400000009ff7812 */ /* 0x000fe4000780c0ff */
[----:B------:R-:W-:Y:S02]  /*6260*/  FSEL R142, R142, -INF , !P1 ;  /* 0xff8000008e8e7808 */ /* 0x000fe40004800000 */
[----:B------:R-:W-:-:S02]  /*6270*/  ISETP.GT.U32.AND.EX P1, PT, R211, RZ, PT, P6 ;  /* 0x000000ffd300720c */ /* 0x000fc40003f24160 */
[----:B------:R-:W-:Y:S01]  /*6280*/  LOP3.LUT P6, RZ, R8, 0x800, RZ, 0xc0, !PT ;  /* 0x0000080008ff7812 */ /* 0x000fe200078cc0ff */
[----:B------:R-:W-:Y:S01]  /*6290*/  FMUL R133, R133, UR24 ;  /* 0x0000001885857c20 */ /* 0x000fe20008400000 */
[----:B------:R-:W-:Y:S01]  /*62a0*/  FSEL R125, R125, -INF , !P0 ;  /* 0xff8000007d7d7808 */ /* 0x000fe20004000000 */
[----:B------:R-:W-:Y:S01]  /*62b0*/  FMUL R138, R138, UR24 ;  /* 0x000000188a8a7c20 */ /* 0x000fe20008400000 */
[----:B------:R-:W-:Y:S02]  /*62c0*/  FSEL R132, R132, -INF , !P2 ;  /* 0xff80000084847808 */ /* 0x000fe40005000000 */
[----:B------:R-:W-:Y:S02]  /*62d0*/  LOP3.LUT P0, RZ, R10, 0x4000, RZ, 0xc0, !PT ;  /* 0x000040000aff7812 */ /* 0x000fe4000780c0ff */
[----:B------:R-:W-:Y:S02]  /*62e0*/  LOP3.LUT P2, RZ, R9, 0x200000, RZ, 0xc0, !PT ;  /* 0x0020000009ff7812 */ /* 0x000fe4000784c0ff */
[----:B------:R-:W-:-:S02]  /*62f0*/  FSEL R138, R138, -INF , !P0 ;  /* 0xff8000008a8a7808 */ /* 0x000fc40004000000 */
[----:B------:R-:W-:Y:S02]  /*6300*/  FSEL R133, R133, -INF , !P2 ;  /* 0xff80000085857808 */ /* 0x000fe40005000000 */
[C---:B------:R-:W-:Y:S02]  /*6310*/  LOP3.LUT P2, RZ, R9.reuse, 0x100000, RZ, 0xc0, !PT ;  /* 0x0010000009ff7812 */ /* 0x040fe4000784c0ff */
        /* <DEDUP_REMOVED lines=21> */
[----:B------:R-:W-:Y:S01]  /*6470*/  LOP3.LUT P3, RZ, R197, 0x100000, RZ, 0xc0, !PT ;  /* 0x00100000c5ff7812 */ /* 0x000fe2000786c0ff */
[----:B------:R-:W-:Y:S01]  /*6480*/  FMUL R102, R102, UR24 ;  /* 0x0000001866667c20 */ /* 0x000fe20008400000 */
[----:B------:R-:W-:Y:S01]  /*6490*/  FSEL R97, R97, -INF , !P4 ;  /* 0xff80000061617808 */ /* 0x000fe20006000000 */
[----:B------:R-:W-:Y:S01]  /*64a0*/  FMUL R115, R115, UR24 ;  /* 0x0000001873737c20 */ /* 0x000fe20008400000 */
[----:B------:R-:W-:Y:S02]  /*64b0*/  FSEL R101, R101, -INF , !P3 ;  /* 0xff80000065657808 */ /* 0x000fe40005800000 */
[----:B------:R-:W-:-:S02]  /*64c0*/  LOP3.LUT R9, R9, 0xfffeffff, RZ, 0xc0, !PT ;  /* 0xfffeffff09097812 */ /* 0x000fc400078ec0ff */
[----:B------:R-:W-:Y:S02]  /*64d0*/  LOP3.LUT P4, RZ, R197, 0x400000, RZ, 0xc0, !PT ;  /* 0x00400000c5ff7812 */ /* 0x000fe4000788c0ff */
[----:B------:R-:W-:Y:S01]  /*64e0*/  LOP3.LUT P3, RZ, R194, 0x4000000, RZ, 0xc0, !PT ;  /* 0x04000000c2ff7812 */ /* 0x000fe2000786c0ff */
[----:B------:R-:W-:Y:S01]  /*64f0*/  FMUL R117, R117, UR24 ;  /* 0x0000001875757c20 */ /* 0x000fe20008400000 */
[----:B------:R-:W-:Y:S01]  /*6500*/  @P6 LOP3.LUT R9, R9, 0x10000, RZ, 0xfc, !PT ;  /* 0x0001000009096812 */ /* 0x000fe200078efcff */
[----:B------:R-:W-:Y:S01]  /*6510*/  FMUL R120, R120, UR24 ;  /* 0x0000001878787c20 */ /* 0x000fe20008400000 */
[----:B------:R-:W-:Y:S02]  /*6520*/  FSEL R102, R102, -INF , !P4 ;  /* 0xff80000066667808 */ /* 0x000fe40006000000 */
[----:B------:R-:W-:Y:S02]  /*6530*/  FSEL R115, R115, -INF , !P3 ;  /* 0xff80000073737808 */ /* 0x000fe40005800000 */
[----:B------:R-:W-:-:S02]  /*6540*/  LOP3.LUT P6, RZ, R8, 0x80000, RZ, 0xc0, !PT ;  /* 0x0008000008ff7812 */ /* 0x000fc400078cc0ff */
[----:B------:R-:W-:Y:S02]  /*6550*/  LOP3.LUT P4, RZ, R10, 0x200, RZ, 0xc0, !PT ;  /* 0x000002000aff7812 */ /* 0x000fe4000788c0ff */
[----:B------:R-:W-:Y:S01]  /*6560*/  LOP3.LUT P3, RZ, R8, 0x100, RZ, 0xc0, !PT ;  /* 0x0000010008ff7812 */ /* 0x000fe2000786c0ff */
[----:B------:R-:W-:Y:S01]  /*6570*/  FMUL R143, R144, UR24 ;  /* 0x00000018908f7c20 */ /* 0x000fe20008400000 */
[----:B------:R-:W-:Y:S01]  /*6580*/  FSEL R117, R117, -INF , !P4 ;  /* 0xff80000075757808 */ /* 0x000fe20006000000 */
[----:B------:R-:W-:Y:S01]  /*6590*/  FMUL R122, R122, UR24 ;  /* 0x000000187a7a7c20 */ /* 0x000fe20008400000 */
[----:B------:R-:W-:Y:S01]  /*65a0*/  FSEL R120, R120, -INF , !P3 ;  /* 0xff80000078787808 */ /* 0x000fe20005800000 */
[----:B------:R-:W-:Y:S01]  /*65b0*/  FMUL R135, R135, UR24 ;  /* 0x0000001887877c20 */ /* 0x000fe20008400000 */
[----:B------:R-:W-:Y:S02]  /*65c0*/  LOP3.LUT P4, RZ, R194, 0x40000, RZ, 0xc0, !PT ;  /* 0x00040000c2ff7812 */ /* 0x000fe4000788c0ff */
[----:B------:R-:W-:-:S02]  /*65d0*/  LOP3.LUT P3, RZ, R10, 0x8, RZ, 0xc0, !PT ;  /* 0x000000080aff7812 */ /* 0x000fc4000786c0ff */
[----:B------:R-:W-:Y:S01]  /*65e0*/  ISETP.GT.U32.AND P5, PT, R229, R13, PT ;  /* 0x0000000de500720c */ /* 0x000fe20003fa4070 */
[----:B------:R-:W-:Y:S01]  /*65f0*/  FMUL R144, R145, UR24 ;  /* 0x0000001891907c20 */ /* 0x000fe20008400000 */
[----:B------:R-:W-:Y:S01]  /*6600*/  FSEL R143, R143, -INF , !P1 ;  /* 0xff8000008f8f7808 */ /* 0x000fe20004800000 */
[----:B------:R-:W-:Y:S01]  /*6610*/  FMUL R136, R136, UR24 ;  /* 0x0000001888887c20 */ /* 0x000fe20008400000 */
[----:B------:R-:W-:Y:S02]  /*6620*/  LOP3.LUT R9, R9, 0xfffdffff, RZ, 0xc0, !PT ;  /* 0xfffdffff09097812 */ /* 0x000fe400078ec0ff */
[----:B------:R-:W-:Y:S02]  /*6630*/  FSEL R122, R122, -INF , !P4 ;  /* 0xff8000007a7a7808 */ /* 0x000fe40006000000 */
[----:B------:R-:W-:Y:S02]  /*6640*/  FSEL R135, R135, -INF , !P3 ;  /* 0xff80000087877808 */ /* 0x000fe40005800000 */
[----:B------:R-:W-:-:S02]  /*6650*/  ISETP.GT.U32.AND.EX P1, PT, R189, RZ, PT, P5 ;  /* 0x000000ffbd00720c */ /* 0x000fc40003f24150 */
[C---:B------:R-:W-:Y:S02]  /*6660*/  LOP3.LUT P4, RZ, R10.reuse, 0x4, RZ, 0xc0, !PT ;  /* 0x000000040aff7812 */ /* 0x040fe4000788c0ff */
[----:B------:R-:W-:Y:S01]  /*6670*/  LOP3.LUT P3, RZ, R10, 0x10000, RZ, 0xc0, !PT ;  /* 0x000100000aff7812 */ /* 0x000fe2000786c0ff */
[----:B------:R-:W-:Y:S01]  /*6680*/  FMUL R24, R24, UR24 ;  /* 0x0000001818187c20 */ /* 0x000fe20008400000 */
[----:B------:R-:W-:Y:S01]  /*6690*/  @P6 LOP3.LUT R9, R9, 0x20000, RZ, 0xfc, !PT ;  /* 0x0002000009096812 */ /* 0x000fe200078efcff */
[----:B------:R-:W-:Y:S01]  /*66a0*/  FMUL R145, R146, UR24 ;  /* 0x0000001892917c20 */ /* 0x000fe20008400000 */
[----:B------:R-:W-:Y:S02]  /*66b0*/  FSEL R144, R144, -INF , !P1 ;  /* 0xff80000090907808 */ /* 0x000fe40004800000 */
[----:B------:R-:W-:Y:S02]  /*66c0*/  LOP3.LUT P6, RZ, R8, 0x200000, RZ, 0xc0, !PT ;  /* 0x0020000008ff7812 */ /* 0x000fe400078cc0ff */
[----:B------:R-:W-:-:S02]  /*66d0*/  FSEL R136, R136, -INF , !P4 ;  /* 0xff80000088887808 */ /* 0x000fc40006000000 */
[----:B------:R-:W-:Y:S02]  /*66e0*/  ISETP.GT.U32.AND.EX P1, PT, R211, RZ, PT, P3 ;  /* 0x000000ffd300720c */ /* 0x000fe40003f24130 */
[----:B------:R-:W-:Y:S01]  /*66f0*/  LOP3.LUT P4, RZ, R10, 0x20000, RZ, 0xc0, !PT ;  /* 0x000200000aff7812 */ /* 0x000fe2000788c0ff */
[----:B------:R-:W-:Y:S01]  /*6700*/  FMUL R25, R25, UR24 ;  /* 0x0000001819197c20 */ /* 0x000fe20008400000 */
[----:B------:R-:W-:Y:S01]  /*6710*/  FSEL R24, R24, -INF , !P6 ;  /* 0xff80000018187808 */ /* 0x000fe20007000000 */
[----:B------:R-:W-:Y:S01]  /*6720*/  FMUL R146, R147, UR24 ;  /* 0x0000001893927c20 */ /* 0x000fe20008400000 */
[----:B------:R-:W-:Y:S02]  /*6730*/  FSEL R145, R145, -INF , !P1 ;  /* 0xff80000091917808 */ /* 0x000fe40004800000 */
[----:B------:R-:W-:Y:S02]  /*6740*/  LOP3.LUT P6, RZ, R9, 0x20000, RZ, 0xc0, !PT ;  /* 0x0002000009ff7812 */ /* 0x000fe400078cc0ff */
[----:B------:R-:W-:-:S02]  /*6750*/  ISETP.GT.U32.AND.EX P1, PT, R189, RZ, PT, P4 ;  /* 0x000000ffbd00720c */ /* 0x000fc40003f24140 */
[----:B------:R-:W-:Y:S01]  /*6760*/  ISETP.GT.U32.AND P3, PT, R228, R13, PT ;  /* 0x0000000de400720c */ /* 0x000fe20003f64070 */
[----:B------:R-:W-:Y:S01]  /*6770*/  FMUL R26, R26, UR24 ;  /* 0x000000181a1a7c20 */ /* 0x000fe20008400000 */
[----:B------:R-:W-:Y:S01]  /*6780*/  FSEL R25, R25, -INF , !P6 ;  /* 0xff80000019197808 */ /* 0x000fe20007000000 */
[----:B------:R-:W-:Y:S01]  /*6790*/  FMUL R147, R148, UR24 ;  /* 0x0000001894937c20 */ /* 0x000fe20008400000 */
[----:B------:R-:W-:Y:S02]  /*67a0*/  FSEL R146, R146, -INF , !P1 ;  /* 0xff80000092927808 */ /* 0x000fe40004800000 */
[----:B------:R-:W-:Y:S02]  /*67b0*/  LOP3.LUT P6, RZ, R9, 0x10000, RZ, 0xc0, !PT ;  /* 0x0001000009ff7812 */ /* 0x000fe400078cc0ff */
[----:B------:R-:W-:Y:S01]  /*67c0*/  ISETP.GT.U32.AND.EX P1, PT, R195, RZ, PT, P3 ;  /* 0x000000ffc300720c */ /* 0x000fe20003f24130 */
[----:B------:R-:W-:Y:S01]  /*67d0*/  FMUL R27, R27, UR24 ;  /* 0x000000181b1b7c20 */ /* 0x000fe20008400000 */
[----:B------:R-:W-:Y:S01]  /*67e0*/  FSEL R26, R26, -INF , !P6 ;  /* 0xff8000001a1a7808 */ /* 0x000fe20007000000 */
[----:B------:R-:W-:Y:S01]  /*67f0*/  FMUL R148, R149, UR24 ;  /* 0x0000001895947c20 */ /* 0x000fe20008400000 */
[----:B------:R-:W-:-:S02]  /*6800*/  FSEL R147, R147, -INF , !P1 ;  /* 0xff80000093937808 */ /* 0x000fc40004800000 */
[----:B------:R-:W-:Y:S02]  /*6810*/  LOP3.LUT P6, RZ, R9, 0x8000, RZ, 0xc0, !PT ;  /* 0x0000800009ff7812 */ /* 0x000fe400078cc0ff */
[----:B------:R-:W-:Y:S01]  /*6820*/  ISETP.GT.U32.AND.EX P1, PT, R193, RZ, PT, P2 ;  /* 0x000000ffc100720c */ /* 0x000fe20003f24120 */
[----:B------:R-:W-:Y:S01]  /*6830*/  FMUL R28, R28, UR24 ;  /* 0x000000181c1c7c20 */ /* 0x000fe20008400000 */
[----:B------:R-:W-:Y:S01]  /*6840*/  FSEL R27, R27, -INF , !P6 ;  /* 0xff8000001b1b7808 */ /* 0x000fe20007000000 */
[----:B------:R-:W-:Y:S01]  /*6850*/  FMUL R37, R37, UR24 ;  /* 0x0000001825257c20 */ /* 0x000fe20008400000 */
[----:B------:R-:W-:Y:S02]  /*6860*/  FSEL R148, R148, -INF , !P1 ;  /* 0xff80000094947808 */ /* 0x000fe40004800000 */
[----:B------:R-:W-:Y:S02]  /*6870*/  LOP3.LUT P6, RZ, R9, 0x4000, RZ, 0xc0, !PT ;  /* 0x0000400009ff7812 */ /* 0x000fe400078cc0ff */
[----:B------:R-:W-:-:S02]  /*6880*/  ISETP.GT.U32.AND.EX P1, PT, R195, RZ, PT, P0 ;  /* 0x000000ffc300720c */ /* 0x000fc40003f24100 */
        /* <DEDUP_REMOVED lines=17> */
[----:B------:R-:W-:Y:S01]  /*69a0*/  LOP3.LUT R9, R9, 0xffffffbf, RZ, 0xc0, !PT ;  /* 0xffffffbf09097812 */ /* 0x000fe200078ec0ff */
[----:B------:R-:W-:-:S10]  /*69b0*/  FMUL R149, R150, UR24 ;  /* 0x0000001896957c20 */ /* 0x000fd40008400000 */
[----:B------:R-:W-:Y:S02]  /*69c0*/  @P0 LOP3.LUT R9, R9, 0x40, RZ, 0xfc, !PT ;  /* 0x0000004009090812 */ /* 0x000fe400078efcff */
[----:B------:R-:W-:Y:S02]  /*69d0*/  LOP3.LUT P0, RZ, R197, 0x2000, RZ, 0xc0, !PT ;  /* 0x00002000c5ff7812 */ /* 0x000fe4000780c0ff */
[----:B------:R-:W-:Y:S02]  /*69e0*/  LOP3.LUT R9, R9, 0xffffff7f, RZ, 0xc0, !PT ;  /* 0xffffff7f09097812 */ /* 0x000fe400078ec0ff */
[----:B------:R-:W-:Y:S02]  /*69f0*/  FSEL R149, R149, -INF , !P1 ;  /* 0xff80000095957808 */ /* 0x000fe40004800000 */
[----:B------:R-:W-:Y:S01]  /*6a00*/  LOP3.LUT P1, RZ, R10, 0x800000, RZ, 0xc0, !PT ;  /* 0x008000000aff7812 */ /* 0x000fe2000782c0ff */
[----:B------:R-:W-:-:S06]  /*6a10*/  FMUL R150, R151, UR24 ;  /* 0x0000001897967c20 */ /* 0x000fcc0008400000 */
[----:B------:R-:W-:Y:S02]  /*6a20*/  @P0 LOP3.LUT R9, R9, 0x80, RZ, 0xfc, !PT ;  /* 0x0000008009090812 */ /* 0x000fe400078efcff */
[----:B------:R-:W-:Y:S02]  /*6a30*/  LOP3.LUT P0, RZ, R197, 0x20000, RZ, 0xc0, !PT ;  /* 0x00020000c5ff7812 */ /* 0x000fe4000780c0ff */
[----:B------:R-:W-:Y:S01]  /*6a40*/  ISETP.GT.U32.AND.EX P1, PT, R193, RZ, PT, P1 ;  /* 0x000000ffc100720c */ /* 0x000fe20003f24110 */
[----:B------:R-:W-:Y:S01]  /*6a50*/  FMUL R31, R31, UR24 ;  /* 0x000000181f1f7c20 */ /* 0x000fe20008400000 */
[----:B------:R-:W-:Y:S02]  /*6a60*/  LOP3.LUT R9, R9, 0xfffffeff, RZ, 0xc0, !PT ;  /* 0xfffffeff09097812 */ /* 0x000fe400078ec0ff */
[----:B------:R-:W-:Y:S02]  /*6a70*/  FSEL R150, R150, -INF , !P1 ;  /* 0xff80000096967808 */ /* 0x000fe40004800000 */
[----:B------:R-:W-:Y:S01]  /*6a80*/  LOP3.LUT P1, RZ, R8, 0x1000, RZ, 0xc0, !PT ;  /* 0x0000100008ff7812 */ /* 0x000fe2000782c0ff */
[----:B------:R-:W-:Y:S01]  /*6a90*/  FMUL R32, R32, UR24 ;  /* 0x0000001820207c20 */ /* 0x000fe20008400000 */
[----:B------:R-:W-:-:S02]  /*6aa0*/  FMUL R51, R51, UR24 ;  /* 0x0000001833337c20 */ /* 0x000fc40008400000 */
[----:B------:R-:W-:Y:S02]  /*6ab0*/  FSEL R31, R31, -INF , !P1 ;  /* 0xff8000001f1f7808 */ /* 0x000fe40004800000 */
[----:B------:R-:W-:Y:S02]  /*6ac0*/  @P0 LOP3.LUT R9, R9, 0x100, RZ, 0xfc, !PT ;  /* 0x0000010009090812 */ /* 0x000fe400078efcff */
[C---:B------:R-:W-:Y:S02]  /*6ad0*/  LOP3.LUT P0, RZ, R197.reuse, 0x8000, RZ, 0xc0, !PT ;  /* 0x00008000c5ff7812 */ /* 0x040fe4000780c0ff */
[----:B------:R-:W-:Y:S01]  /*6ae0*/  LOP3.LUT P1, RZ, R197, 0x20, RZ, 0xc0, !PT ;  /* 0x00000020c5ff7812 */ /* 0x000fe2000782c0ff */
[----:B------:R-:W-:Y:S01]  /*6af0*/  FMUL R35, R35, UR24 ;  /* 0x0000001823237c20 */ /* 0x000fe20008400000 */
[----:B------:R-:W-:Y:S01]  /*6b00*/  FSEL R32, R32, -INF , !P6 ;  /* 0xff80000020207808 */ /* 0x000fe20007000000 */
[----:B------:R-:W-:Y:S01]  /*6b10*/  FMUL R38, R38, UR24 ;  /* 0x0000001826267c20 */ /* 0x000fe20008400000 */
[----:B------:R-:W-:-:S02]  /*6b20*/  LOP3.LUT P3, RZ, R8, 0x20, RZ, 0xc0, !PT ;  /* 0x0000002008ff7812 */ /* 0x000fc4000786c0ff */
[----:B------:R-:W-:Y:S02]  /*6b30*/  LOP3.LUT P6, RZ, R8, 0x2, RZ, 0xc0, !PT ;  /* 0x0000000208ff7812 */ /* 0x000fe400078cc0ff */
[----:B------:R-:W-:Y:S02]  /*6b40*/  FSEL R51, R51, -INF , !P1 ;  /* 0xff80000033337808 */ /* 0x000fe40004800000 */
[----:B------:R-:W-:Y:S01]  /*6b50*/  LOP3.LUT P1, RZ, R194, 0x800000, RZ, 0xc0, !PT ;  /* 0x00800000c2ff7812 */ /* 0x000fe2000782c0ff */
[----:B------:R-:W-:Y:S01]  /*6b60*/  FMUL R42, R42, UR24 ;  /* 0x000000182a2a7c20 */ /* 0x000fe20008400000 */
[----:B------:R-:W-:Y:S01]  /*6b70*/  FSEL R35, R35, -INF , !P3 ;  /* 0xff80000023237808 */ /* 0x000fe20005800000 */
[----:B------:R-:W-:Y:S01]  /*6b80*/  FMUL R52, R52, UR24 ;  /* 0x0000001834347c20 */ /* 0x000fe20008400000 */
[----:B------:R-:W-:Y:S02]  /*6b90*/  FSEL R38, R38, -INF , !P6 ;  /* 0xff80000026267808 */ /* 0x000fe40007000000 */
[----:B------:R-:W-:-:S02]  /*6ba0*/  LOP3.LUT P3, RZ, R197, 0x2000000, RZ, 0xc0, !PT ;  /* 0x02000000c5ff7812 */ /* 0x000fc4000786c0ff */
[----:B------:R-:W-:Y:S02]  /*6bb0*/  LOP3.LUT R9, R9, 0xfffffdff, RZ, 0xc0, !PT ;  /* 0xfffffdff09097812 */ /* 0x000fe400078ec0ff */
[----:B------:R-:W-:Y:S02]  /*6bc0*/  LOP3.LUT P6, RZ, R197, 0x8, RZ, 0xc0, !PT ;  /* 0x00000008c5ff7812 */ /* 0x000fe400078cc0ff */
[----:B------:R-:W-:Y:S02]  /*6bd0*/  @P0 LOP3.LUT R9, R9, 0x200, RZ, 0xfc, !PT ;  /* 0x0000020009090812 */ /* 0x000fe400078efcff */
[----:B------:R-:W-:Y:S02]  /*6be0*/  FSEL R42, R42, -INF , !P3 ;  /* 0xff8000002a2a7808 */ /* 0x000fe40005800000 */
[----:B------:R-:W-:Y:S02]  /*6bf0*/  FSEL R52, R52, -INF , !P6 ;  /* 0xff80000034347808 */ /* 0x000fe40007000000 */
[----:B------:R-:W-:-:S02]  /*6c00*/  LOP3.LUT P5, RZ, R8, 0x80, RZ, 0xc0, !PT ;  /* 0x0000008008ff7812 */ /* 0x000fc400078ac0ff */
[C---:B------:R-:W-:Y:S02]  /*6c10*/  LOP3.LUT P4, RZ, R8.reuse, 0x400, RZ, 0xc0, !PT ;  /* 0x0000040008ff7812 */ /* 0x040fe4000788c0ff */
[C---:B------:R-:W-:Y:S02]  /*6c20*/  LOP3.LUT P2, RZ, R8.reuse, 0x8, RZ, 0xc0, !PT ;  /* 0x0000000808ff7812 */ /* 0x040fe4000784c0ff */
[----:B------:R-:W-:Y:S02]  /*6c30*/  LOP3.LUT P0, RZ, R197, 0x80000, RZ, 0xc0, !PT ;  /* 0x00080000c5ff7812 */ /* 0x000fe4000780c0ff */
[----:B------:R-:W-:Y:S02]  /*6c40*/  LOP3.LUT P3, RZ, R8, 0x20000, RZ, 0xc0, !PT ;  /* 0x0002000008ff7812 */ /* 0x000fe4000786c0ff */
[----:B------:R-:W-:Y:S02]  /*6c50*/  LOP3.LUT P6, RZ, R194, 0x800, RZ, 0xc0, !PT ;  /* 0x00000800c2ff7812 */ /* 0x000fe400078cc0ff */
[----:B------:R-:W-:-:S04]  /*6c60*/  LOP3.LUT R8, R8, 0x7fffffff, RZ, 0xc0, !PT ;  /* 0x7fffffff08087812 */ /* 0x000fc800078ec0ff */
[----:B------:R-:W-:Y:S02]  /*6c70*/  @P1 LOP3.LUT R8, R8, 0x80000000, RZ, 0xfc, !PT ;  /* 0x8000000008081812 */ /* 0x000fe400078efcff */
[----:B------:R-:W-:Y:S02]  /*6c80*/  LOP3.LUT R9, R9, 0xfffffbff, RZ, 0xc0, !PT ;  /* 0xfffffbff09097812 */ /* 0x000fe400078ec0ff */
[----:B------:R-:W-:Y:S01]  /*6c90*/  LOP3.LUT R8, R8, 0xf7ffffff, RZ, 0xc0, !PT ;  /* 0xf7ffffff08087812 */ /* 0x000fe200078ec0ff */
[----:B------:R-:W-:Y:S01]  /*6ca0*/  FMUL R43, R43, UR24 ;  /* 0x000000182b2b7c20 */ /* 0x000fe20008400000 */
[----:B------:R-:W-:Y:S02]  /*6cb0*/  @P0 LOP3.LUT R9, R9, 0x400, RZ, 0xfc, !PT ;  /* 0x0000040009090812 */ /* 0x000fe400078efcff */
[----:B------:R-:W-:Y:S02]  /*6cc0*/  @P6 LOP3.LUT R8, R8, 0x8000000, RZ, 0xfc, !PT ;  /* 0x0800000008086812 */ /* 0x000fe400078efcff */
[----:B------:R-:W-:-:S02]  /*6cd0*/  LOP3.LUT P0, RZ, R197, 0x200000, RZ, 0xc0, !PT ;  /* 0x00200000c5ff7812 */ /* 0x000fc4000780c0ff */
[----:B------:R-:W-:Y:S01]  /*6ce0*/  LOP3.LUT P6, RZ, R194, 0x8000, RZ, 0xc0, !PT ;  /* 0x00008000c2ff7812 */ /* 0x000fe200078cc0ff */
[----:B------:R-:W-:Y:S01]  /*6cf0*/  FMUL R44, R44, UR24 ;  /* 0x000000182c2c7c20 */ /* 0x000fe20008400000 */
[----:B------:R-:W-:Y:S02]  /*6d00*/  FSEL R43, R43, -INF , !P0 ;  /* 0xff8000002b2b7808 */ /* 0x000fe40004000000 */
[----:B------:R-:W-:Y:S01]  /*6d10*/  LOP3.LUT P0, RZ, R9, 0x400, RZ, 0xc0, !PT ;  /* 0x0000040009ff7812 */ /* 0x000fe2000780c0ff */
[----:B------:R-:W-:Y:S01]  /*6d20*/  FMUL R45, R45, UR24 ;  /* 0x000000182d2d7c20 */ /* 0x000fe20008400000 */
[----:B------:R-:W-:Y:S02]  /*6d30*/  LOP3.LUT R8, R8, 0xefffffff, RZ, 0xc0, !PT ;  /* 0xefffffff08087812 */ /* 0x000fe400078ec0ff */
[----:B------:R-:W-:Y:S02]  /*6d40*/  FSEL R44, R44, -INF , !P0 ;  /* 0xff8000002c2c7808 */ /* 0x000fe40004000000 */
[----:B------:R-:W-:Y:S01]  /*6d50*/  LOP3.LUT P0, RZ, R9, 0x200, RZ, 0xc0, !PT ;  /* 0x0000020009ff7812 */ /* 0x000fe2000780c0ff */
[----:B------:R-:W-:-:S02]  /*6d60*/  FMUL R46, R46, UR24 ;  /* 0x000000182e2e7c20 */ /* 0x000fc40008400000 */
[----:B------:R-:W-:Y:S02]  /*6d70*/  @P6 LOP3.LUT R8, R8, 0x10000000, RZ, 0xfc, !PT ;  /* 0x1000000008086812 */ /* 0x000fe400078efcff */
[----:B------:R-:W-:Y:S02]  /*6d80*/  FSEL R45, R45, -INF , !P0 ;  /* 0xff8000002d2d7808 */ /* 0x000fe40004000000 */
[----:B------:R-:W-:Y:S02]  /*6d90*/  LOP3.LUT P6, RZ, R194, 0x20000, RZ, 0xc0, !PT ;  /* 0x00020000c2ff7812 */ /* 0x000fe400078cc0ff */
[----:B------:R-:W-:Y:S01]  /*6da0*/  LOP3.LUT P0, RZ, R9, 0x100, RZ, 0xc0, !PT ;  /* 0x0000010009ff7812 */ /* 0x000fe2000780c0ff */
[----:B------:R-:W-:-:S03]  /*6db0*/  FMUL R47, R47, UR24 ;  /* 0x000000182f2f7c20 */ /* 0x000fc60008400000 */
[----:B------:R-:W-:Y:S02]  /*6dc0*/  FSEL R46, R46, -INF , !P0 ;  /* 0xff8000002e2e7808 */ /* 0x000fe40004000000 */
[----:B------:R-:W-:Y:S01]  /*6dd0*/  LOP3.LUT P0, RZ, R9, 0x80, RZ, 0xc0, !PT ;  /* 0x0000008009ff7812 */ /* 0x000fe2000780c0ff */
[----:B------:R-:W-:Y:S01]  /*6de0*/  FMUL R48, R48, UR24 ;  /* 0x0000001830307c20 */ /* 0x000fe20008400000 */
[----:B------:R-:W-:Y:S02]  /*6df0*/  LOP3.LUT R8, R8, 0xdfffffff, RZ, 0xc0, !PT ;  /* 0xdfffffff08087812 */ /* 0x000fe400078ec0ff */
[----:B------:R-:W-:Y:S02]  /*6e00*/  FSEL R47, R47, -INF , !P0 ;  /* 0xff8000002f2f7808 */ /* 0x000fe40004000000 */
[----:B------:R-:W-:Y:S02]  /*6e10*/  LOP3.LUT P0, RZ, R9, 0x40, RZ, 0xc0, !PT ;  /* 0x0000004009ff7812 */ /* 0x000fe4000780c0ff */
[----:B------:R-:W-:Y:S01]  /*6e20*/  @P6 LOP3.LUT R8, R8, 0x20000000, RZ, 0xfc, !PT ;  /* 0x2000000008086812 */ /* 0x000fe200078efcff */
[----:B------:R-:W-:Y:S01]  /*6e30*/  FMUL R49, R49, UR24 ;  /* 0x0000001831317c20 */ /* 0x000fe20008400000 */
[----:B------:R-:W-:-:S02]  /*6e40*/  LOP3.LUT P6, RZ, R194, 0x200000, RZ, 0xc0, !PT ;  /* 0x00200000c2ff7812 */ /* 0x000fc400078cc0ff */
[----:B------:R-:W-:Y:S02]  /*6e50*/  FSEL R48, R48, -INF , !P0 ;  /* 0xff80000030307808 */ /* 0x000fe40004000000 */
[----:B------:R-:W-:Y:S01]  /*6e60*/  LOP3.LUT P0, RZ, R9, 0x20, RZ, 0xc0, !PT ;  /* 0x0000002009ff7812 */ /* 0x000fe2000780c0ff */
[----:B------:R-:W-:-:S03]  /*6e70*/  FMUL R50, R50, UR24 ;  /* 0x0000001832327c20 */ /* 0x000fc60008400000 */
[----:B------:R-:W-:Y:S02]  /*6e80*/  FSEL R49, R49, -INF , !P0 ;  /* 0xff80000031317808 */ /* 0x000fe40004000000 */
[----:B------:R-:W-:Y:S02]  /*6e90*/  LOP3.LUT P0, RZ, R9, 0x10, RZ, 0xc0, !PT ;  /* 0x0000001009ff7812 */ /* 0x000fe4000780c0ff */
[----:B------:R-:W-:Y:S01]  /*6ea0*/  LOP3.LUT R8, R8, 0xbfffffff, RZ, 0xc0, !PT ;  /* 0xbfffffff08087812 */ /* 0x000fe200078ec0ff */
[----:B------:R-:W-:Y:S01]  /*6eb0*/  FMUL R53, R53, UR24 ;  /* 0x0000001835357c20 */ /* 0x000fe20008400000 */
[----:B------:R-:W-:Y:S01]  /*6ec0*/  FSEL R50, R50, -INF , !P0 ;  /* 0xff80000032327808 */ /* 0x000fe20004000000 */
[----:B------:R-:W-:Y:S01]  /*6ed0*/  FMUL R36, R36, UR24 ;  /* 0x0000001824247c20 */ /* 0x000fe20008400000 */
[----:B------:R-:W-:Y:S01]  /*6ee0*/  LOP3.LUT P0, RZ, R9, 0x8, RZ, 0xc0, !PT ;  /* 0x0000000809ff7812 */ /* 0x000fe2000780c0ff */
[----:B------:R-:W-:Y:S01]  /*6ef0*/  FMUL R65, R65, UR24 ;  /* 0x0000001841417c20 */ /* 0x000fe20008400000 */
[----:B------:R-:W-:-:S02]  /*6f00*/  @P6 LOP3.LUT R8, R8, 0x40000000, RZ, 0xfc, !PT ;  /* 0x4000000008086812 */ /* 0x000fc400078efcff */
[----:B------:R-:W-:Y:S01]  /*6f10*/  LOP3.LUT P6, RZ, R194, 0x80000, RZ, 0xc0, !PT ;  /* 0x00080000c2ff7812 */ /* 0x000fe200078cc0ff */
[----:B------:R-:W-:Y:S01]  /*6f20*/  FMUL R59, R59, UR24 ;  /* 0x000000183b3b7c20 */ /* 0x000fe20008400000 */
[----:B------:R-:W-:Y:S01]  /*6f30*/  FSEL R53, R53, -INF , !P0 ;  /* 0xff80000035357808 */ /* 0x000fe20004000000 */
[----:B------:R-:W-:Y:S01]  /*6f40*/  FMUL R33, R33, UR24 ;  /* 0x0000001821217c20 */ /* 0x000fe20008400000 */
[----:B------:R-:W-:Y:S01]  /*6f50*/  LOP3.LUT P0, RZ, R9, 0x4, RZ, 0xc0, !PT ;  /* 0x0000000409ff7812 */ /* 0x000fe2000780c0ff */
[----:B------:R-:W-:Y:S01]  /*6f60*/  FMUL R34, R34, UR24 ;  /* 0x0000001822227c20 */ /* 0x000fe20008400000 */
[----:B------:R-:W-:Y:S01]  /*6f70*/  FSEL R36, R36, -INF , !P2 ;  /* 0xff80000024247808 */ /* 0x000fe20005000000 */
[----:B------:R-:W-:Y:S01]  /*6f80*/  FMUL R40, R40, UR24 ;  /* 0x0000001828287c20 */ /* 0x000fe20008400000 */
[----:B------:R-:W-:Y:S01]  /*6f90*/  FSEL R65, R65, -INF , !P6 ;  /* 0xff80000041417808 */ /* 0x000fe20007000000 */
[----:B------:R-:W-:Y:S01]  /*6fa0*/  FMUL R66, R66, UR24 ;  /* 0x0000001842427c20 */ /* 0x000fe20008400000 */
[----:B------:R-:W-:-:S02]  /*6fb0*/  LOP3.LUT P2, RZ, R197, 0x8000000, RZ, 0xc0, !PT ;  /* 0x08000000c5ff7812 */ /* 0x000fc4000784c0ff */
        /* <DEDUP_REMOVED lines=10> */
[----:B------:R-:W-:-:S02]  /*7060*/  FSEL R40, R40, -INF , !P2 ;  /* 0xff80000028287808 */ /* 0x000fc40005000000 */
[----:B------:R-:W-:Y:S02]  /*7070*/  FSEL R66, R66, -INF , !P6 ;  /* 0xff80000042427808 */ /* 0x000fe40007000000 */
[C---:B------:R-:W-:Y:S02]  /*7080*/  LOP3.LUT P5, RZ, R197.reuse, 0x20000000, RZ, 0xc0, !PT ;  /* 0x20000000c5ff7812 */ /* 0x040fe400078ac0ff */
[C---:B------:R-:W-:Y:S02]  /*7090*/  LOP3.LUT P4, RZ, R197.reuse, 0x800000, RZ, 0xc0, !PT ;  /* 0x00800000c5ff7812 */ /* 0x040fe4000788c0ff */
[----:B------:R-:W-:Y:S02]  /*70a0*/  LOP3.LUT P2, RZ, R197, 0x2, RZ, 0xc0, !PT ;  /* 0x00000002c5ff7812 */ /* 0x000fe4000784c0ff */
        /* <DEDUP_REMOVED lines=10> */
[----:B------:R-:W-:Y:S01]  /*7150*/  FSEL R54, R54, -INF , !P2 ;  /* 0xff80000036367808 */ /* 0x000fe20005000000 */
[----:B------:R-:W-:Y:S01]  /*7160*/  FMUL R68, R68, UR24 ;  /* 0x0000001844447c20 */ /* 0x000fe20008400000 */
[----:B------:R-:W-:-:S02]  /*7170*/  FSEL R67, R67, -INF , !P6 ;  /* 0xff80000043437808 */ /* 0x000fc40007000000 */
[----:B------:R-:W-:Y:S02]  /*7180*/  LOP3.LUT P5, RZ, R10, 0x4000000, RZ, 0xc0, !PT ;  /* 0x040000000aff7812 */ /* 0x000fe400078ac0ff */
[C---:B------:R-:W-:Y:S02]  /*7190*/  LOP3.LUT P4, RZ, R194.reuse, 0x80000000, RZ, 0xc0, !PT ;  /* 0x80000000c2ff7812 */ /* 0x040fe4000788c0ff */
[----:B------:R-:W-:Y:S02]  /*71a0*/  LOP3.LUT P2, RZ, R194, 0x8000000, RZ, 0xc0, !PT ;  /* 0x08000000c2ff7812 */ /* 0x000fe4000784c0ff */
[----:B------:R-:W-:Y:S01]  /*71b0*/  LOP3.LUT P6, RZ, R8, 0x10000000, RZ, 0xc0, !PT ;  /* 0x1000000008ff7812 */ /* 0x000fe200078cc0ff */
[----:B------:R-:W-:Y:S01]  /*71c0*/  FMUL R234, R88, UR24 ;  /* 0x0000001858ea7c20 */ /* 0x000fe20008400000 */
[----:B------:R-:W-:Y:S01]  /*71d0*/  FMUL R61, R62, UR24 ;  /* 0x000000183e3d7c20 */ /* 0x000fe20008400000 */
[----:B------:R-:W-:Y:S01]  /*71e0*/  FSEL R62, R94, -INF , !P0 ;  /* 0xff8000005e3e7808 */ /* 0x000fe20004000000 */
        /* <DEDUP_REMOVED lines=11> */
[----:B------:R-:W-:-:S02]  /*72a0*/  LOP3.LUT P1, RZ, R194, 0x2000000, RZ, 0xc0, !PT ;  /* 0x02000000c2ff7812 */ /* 0x000fc4000782c0ff */
[C---:B------:R-:W-:Y:S02]  /*72b0*/  LOP3.LUT P5, RZ, R194.reuse, 0x2000, RZ, 0xc0, !PT ;  /* 0x00002000c2ff7812 */ /* 0x040fe400078ac0ff */
[C---:B------:R-:W-:Y:S02]  /*72c0*/  LOP3.LUT P4, RZ, R194.reuse, 0x200, RZ, 0xc0, !PT ;  /* 0x00000200c2ff7812 */ /* 0x040fe4000788c0ff */
[C---:B------:R-:W-:Y:S02]  /*72d0*/  LOP3.LUT P3, RZ, R194.reuse, 0x20, RZ, 0xc0, !PT ;  /* 0x00000020c2ff7812 */ /* 0x040fe4000786c0ff */
[----:B------:R-:W-:Y:S02]  /*72e0*/  LOP3.LUT P2, RZ, R194, 0x10, RZ, 0xc0, !PT ;  /* 0x00000010c2ff7812 */ /* 0x000fe4000784c0ff */
[----:B------:R-:W-:Y:S02]  /*72f0*/  LOP3.LUT P6, RZ, R8, 0x8000000, RZ, 0xc0, !PT ;  /* 0x0800000008ff7812 */ /* 0x000fe400078cc0ff */
[----:B------:R-:W-:-:S02]  /*7300*/  FSEL R234, R234, -INF , !P0 ;  /* 0xff800000eaea7808 */ /* 0x000fc40004000000 */
[----:B------:R-:W-:Y:S02]  /*7310*/  FSEL R63, R63, -INF , !P1 ;  /* 0xff8000003f3f7808 */ /* 0x000fe40004800000 */
[----:B------:R-:W-:Y:S02]  /*7320*/  FSEL R69, R69, -INF , !P6 ;  /* 0xff80000045457808 */ /* 0x000fe40007000000 */
[----:B------:R-:W-:Y:S02]  /*7330*/  FSEL R70, R70, -INF , !P5 ;  /* 0xff80000046467808 */ /* 0x000fe40006800000 */
[----:B------:R-:W-:Y:S02]  /*7340*/  FSEL R88, R88, -INF , !P4 ;  /* 0xff80000058587808 */ /* 0x000fe40006000000 */
[----:B------:R-:W-:Y:S02]  /*7350*/  FSEL R94, R94, -INF , !P3 ;  /* 0xff8000005e5e7808 */ /* 0x000fe40005800000 */
[----:B------:R-:W-:-:S02]  /*7360*/  FSEL R197, R197, -INF , !P2 ;  /* 0xff800000c5c57808 */ /* 0x000fc40005000000 */
[C---:B------:R-:W-:Y:S02]  /*7370*/  LOP3.LUT P1, RZ, R8.reuse, 0x80000000, RZ, 0xc0, !PT ;  /* 0x8000000008ff7812 */ /* 0x040fe4000782c0ff */
[C---:B------:R-:W-:Y:S02]  /*7380*/  LOP3.LUT P6, RZ, R8.reuse, 0x4000000, RZ, 0xc0, !PT ;  /* 0x0400000008ff7812 */ /* 0x040fe400078cc0ff */
[C---:B------:R-:W-:Y:S02]  /*7390*/  LOP3.LUT P5, RZ, R8.reuse, 0x2000000, RZ, 0xc0, !PT ;  /* 0x0200000008ff7812 */ /* 0x040fe400078ac0ff */
[C---:B------:R-:W-:Y:S02]  /*73a0*/  LOP3.LUT P4, RZ, R8.reuse, 0x1000000, RZ, 0xc0, !PT ;  /* 0x0100000008ff7812 */ /* 0x040fe4000788c0ff */
[C---:B------:R-:W-:Y:S02]  /*73b0*/  LOP3.LUT P3, RZ, R8.reuse, 0x800000, RZ, 0xc0, !PT ;  /* 0x0080000008ff7812 */ /* 0x040fe4000786c0ff */
[----:B------:R-:W-:-:S02]  /*73c0*/  LOP3.LUT P2, RZ, R8, 0x400000, RZ, 0xc0, !PT ;  /* 0x0040000008ff7812 */ /* 0x000fc4000784c0ff */
[----:B------:R-:W-:-:S04]  /*73d0*/  FMNMX R8, R234, R89, !PT ;  /* 0x00000059ea087209 */ /* 0x000fc80007800000 */
        /* <DEDUP_REMOVED lines=15> */
[----:B------:R-:W-:Y:S01]  /*74d0*/  FMNMX R8, R121, R8, !PT ;  /* 0x0000000879087209 */ /* 0x000fe20007800000 */
[----:B------:R-:W-:-:S03]  /*74e0*/  FMUL R56, R56, UR24 ;  /* 0x0000001838387c20 */ /* 0x000fc60008400000 */
[----:B------:R-:W-:-:S04]  /*74f0*/  FMNMX R8, R124, R8, !PT ;  /* 0x000000087c087209 */ /* 0x000fc80007800000 */
[----:B------:R-:W-:Y:S02]  /*7500*/  FMNMX R8, R125, R8, !PT ;  /* 0x000000087d087209 */ /* 0x000fe40007800000 */
[----:B------:R-:W-:Y:S02]  /*7510*/  FSEL R56, R56, -INF , !P0 ;  /* 0xff80000038387808 */ /* 0x000fe40004000000 */
[----:B------:R-:W-:Y:S02]  /*7520*/  FSEL R61, R61, -INF , !P0 ;  /* 0xff8000003d3d7808 */ /* 0x000fe40004000000 */
[----:B------:R-:W-:Y:S02]  /*7530*/  LOP3.LUT P0, RZ, R10, 0x2000000, RZ, 0xc0, !PT ;  /* 0x020000000aff7812 */ /* 0x000fe4000780c0ff */
[----:B------:R-:W-:Y:S01]  /*7540*/  FMNMX R8, R128, R8, !PT ;  /* 0x0000000880087209 */ /* 0x000fe20007800000 */
[----:B------:R-:W-:Y:S01]  /*7550*/  FMUL R151, R73, UR24 ;  /* 0x0000001849977c20 */ /* 0x000fe20008400000 */
[----:B------:R-:W-:-:S02]  /*7560*/  ISETP.GT.U32.AND.EX P0, PT, R22, RZ, PT, P0 ;  /* 0x000000ff1600720c */ /* 0x000fc40003f04100 */
[----:B------:R-:W-:Y:S02]  /*7570*/  FMNMX R8, R129, R8, !PT ;  /* 0x0000000881087209 */ /* 0x000fe40007800000 */
[----:B------:R-:W-:Y:S02]  /*7580*/  FSEL R151, R151, -INF , !P0 ;  /* 0xff80000097977808 */ /* 0x000fe40004000000 */
[----:B------:R-:W-:Y:S02]  /*7590*/  FMNMX R8, R132, R8, !PT ;  /* 0x0000000884087209 */ /* 0x000fe40007800000 */
[----:B------:R-:W-:Y:S01]  /*75a0*/  LOP3.LUT P0, RZ, R10, 0x10000000, RZ, 0xc0, !PT ;  /* 0x100000000aff7812 */ /* 0x000fe2000780c0ff */
[----:B------:R-:W-:Y:S01]  /*75b0*/  FMUL R203, R76, UR24 ;  /* 0x000000184ccb7c20 */ /* 0x000fe20008400000 */
[----:B------:R-:W-:Y:S02]  /*75c0*/  FMNMX R8, R133, R8, !PT ;  /* 0x0000000885087209 */ /* 0x000fe40007800000 */
[----:B------:R-:W-:-:S02]  /*75d0*/  ISETP.GT.U32.AND.EX P0, PT, R196, RZ, PT, P0 ;  /* 0x000000ffc400720c */ /* 0x000fc40003f04100 */
[----:B------:R-:W-:Y:S02]  /*75e0*/  FMNMX R8, R136, R8, !PT ;  /* 0x0000000888087209 */ /* 0x000fe40007800000 */
[----:B------:R-:W-:Y:S02]  /*75f0*/  FSEL R203, R203, -INF , !P0 ;  /* 0xff800000cbcb7808 */ /* 0x000fe40004000000 */
[----:B------:R-:W-:Y:S01]  /*7600*/  LOP3.LUT P0, RZ, R10, 0x80000000, RZ, 0xc0, !PT ;  /* 0x800000000aff7812 */ /* 0x000fe2000780c0ff */
[----:B------:R-:W-:Y:S01]  /*7610*/  FMUL R228, R77, UR24 ;  /* 0x000000184de47c20 */ /* 0x000fe20008400000 */
[----:B------:R-:W-:Y:S02]  /*7620*/  FMNMX R8, R137, R8, !PT ;  /* 0x0000000889087209 */ /* 0x000fe40007800000 */
[----:B------:R-:W-:Y:S02]  /*7630*/  ISETP.GT.U32.AND.EX P0, PT, R23, RZ, PT, P0 ;  /* 0x000000ff1700720c */ /* 0x000fe40003f04100 */
[----:B------:R-:W-:Y:S01]  /*7640*/  FMNMX R8, R140, R8, !PT ;  /* 0x000000088c087209 */ /* 0x000fe20007800000 */
[----:B------:R-:W-:Y:S01]  /*7650*/  FMUL R64, R64, UR24 ;  /* 0x0000001840407c20 */ /* 0x000fe20008400000 */
[----:B------:R-:W-:-:S02]  /*7660*/  FSEL R228, R228, -INF , !P0 ;  /* 0xff800000e4e47808 */ /* 0x000fc40004000000 */
[----:B------:R-:W-:Y:S02]  /*7670*/  LOP3.LUT P0, RZ, R194, 0x1, RZ, 0xc0, !PT ;  /* 0x00000001c2ff7812 */ /* 0x000fe4000780c0ff */
[----:B------:R-:W-:Y:S01]  /*7680*/  FMNMX R8, R11, R8, !PT ;  /* 0x000000080b087209 */ /* 0x000fe20007800000 */
[----:B------:R-:W-:Y:S01]  /*7690*/  FMUL R229, R80, UR24 ;  /* 0x0000001850e57c20 */ /* 0x000fe20008400000 */
[----:B------:R-:W-:Y:S02]  /*76a0*/  FSEL R64, R64, -INF , !P1 ;  /* 0xff80000040407808 */ /* 0x000fe40004800000 */
[----:B------:R-:W-:Y:S02]  /*76b0*/  ISETP.GT.U32.AND.EX P0, PT, R211, RZ, PT, P0 ;  /* 0x000000ffd300720c */ /* 0x000fe40003f04100 */
[----:B------:R-:W-:Y:S02]  /*76c0*/  LOP3.LUT P1, RZ, R194, 0x2, RZ, 0xc0, !PT ;  /* 0x00000002c2ff7812 */ /* 0x000fe4000782c0ff */
[----:B------:R-:W-:Y:S01]  /*76d0*/  FMNMX R8, R143, R8, !PT ;  /* 0x000000088f087209 */ /* 0x000fe20007800000 */
[----:B------:R-:W-:Y:S01]  /*76e0*/  FMUL R230, R81, UR24 ;  /* 0x0000001851e67c20 */ /* 0x000fe20008400000 */
[----:B------:R-:W-:Y:S01]  /*76f0*/  FSEL R229, R229, -INF , !P0 ;  /* 0xff800000e5e57808 */ /* 0x000fe20004000000 */
[----:B------:R-:W-:Y:S01]  /*7700*/  FMUL R231, R84, UR24 ;  /* 0x0000001854e77c20 */ /* 0x000fe20008400000 */
[----:B------:R-:W-:-:S02]  /*7710*/  ISETP.GT.U32.AND.EX P0, PT, R189, RZ, PT, P1 ;  /* 0x000000ffbd00720c */ /* 0x000fc40003f04110 */
[----:B------:R-:W-:Y:S02]  /*7720*/  ISETP.GT.U32.AND.EX P3, PT, R195, RZ, PT, P3 ;  /* 0x000000ffc300720c */ /* 0x000fe40003f64130 */
[----:B------:R-:W-:Y:S02]  /*7730*/  FMNMX R8, R144, R8, !PT ;  /* 0x0000000890087209 */ /* 0x000fe40007800000 */
[----:B------:R-:W-:Y:S02]  /*7740*/  FSEL R230, R230, -INF , !P0 ;  /* 0xff800000e6e67808 */ /* 0x000fe40004000000 */
[----:B------:R-:W-:Y:S02]  /*7750*/  FSEL R231, R231, -INF , !P3 ;  /* 0xff800000e7e77808 */ /* 0x000fe40005800000 */
[----:B------:R-:W-:Y:S02]  /*7760*/  FMNMX R8, R147, R8, !PT ;  /* 0x0000000893087209 */ /* 0x000fe40007800000 */
[----:B------:R-:W-:-:S02]  /*7770*/  LOP3.LUT P1, RZ, R194, 0x80, RZ, 0xc0, !PT ;  /* 0x00000080c2ff7812 */ /* 0x000fc4000782c0ff */
[C---:B------:R-:W-:Y:S02]  /*7780*/  LOP3.LUT P0, RZ, R194.reuse, 0x100, RZ, 0xc0, !PT ;  /* 0x00000100c2ff7812 */ /* 0x040fe4000780c0ff */
[----:B------:R-:W-:Y:S01]  /*7790*/  LOP3.LUT P3, RZ, R194, 0x8, RZ, 0xc0, !PT ;  /* 0x00000008c2ff7812 */ /* 0x000fe2000786c0ff */
[----:B------:R-:W-:Y:S01]  /*77a0*/  FMUL R194, R85, UR24 ;  /* 0x0000001855c27c20 */ /* 0x000fe20008400000 */
[----:B------:R-:W-:Y:S02]  /*77b0*/  ISETP.GT.U32.AND.EX P5, PT, R193, RZ, PT, P5 ;  /* 0x000000ffc100720c */ /* 0x000fe40003fa4150 */
[----:B------:R-:W-:Y:S02]  /*77c0*/  FMNMX R8, R148, R8, !PT ;  /* 0x0000000894087209 */ /* 0x000fe40007800000 */
[----:B------:R-:W-:Y:S02]  /*77d0*/  FSEL R194, R194, -INF , !P5 ;  /* 0xff800000c2c27808 */ /* 0x000fe40006800000 */
[----:B------:R-:W-:-:S02]  /*77e0*/  LOP3.LUT P5, RZ, R10, 0x1000000, RZ, 0xc0, !PT ;  /* 0x010000000aff7812 */ /* 0x000fc400078ac0ff */
[----:B------:R-:W0:Y:S02]  /*77f0*/  SHFL.BFLY PT, R10, R8, 0x2, 0x1f ;  /* 0x0c401f00080a7f89 */ /* 0x000e2400000e0000 */
[----:B0-----:R-:W-:-:S05]  /*7800*/  FMNMX R10, R8, R10, !PT ;  /* 0x0000000a080a7209 */ /* 0x001fca0007800000 */
[----:B------:R-:W0:Y:S02]  /*7810*/  SHFL.BFLY PT, R8, R10, 0x1, 0x1f ;  /* 0x0c201f000a087f89 */ /* 0x000e2400000e0000 */
[----:B0-----:R-:W-:-:S04]  /*7820*/  FMNMX R8, R10, R8, !PT ;  /* 0x000000080a087209 */ /* 0x001fc80007800000 */
[----:B------:R-:W-:-:S05]  /*7830*/  FMNMX R8, R8, R192, !PT ;  /* 0x000000c008087209 */ /* 0x000fca0007800000 */
[--C-:B------:R-:W-:Y:S01]  /*7840*/  FADD R10, R234, -R8.reuse ;  /* 0x80000008ea0a7221 */ /* 0x100fe20000000000 */
[----:B------:R-:W-:-:S03]  /*7850*/  FADD R71, R89, -R8 ;  /* 0x8000000859477221 */ /* 0x000fc60000000000 */
[----:B------:R-:W-:-:S04]  /*7860*/  FMUL R10, R10, 1.4426950216293334961 ;  /* 0x3fb8aa3b0a0a7820 */ /* 0x000fc80000400000 */
[----:B------:R0:W-:Y:S02]  /*7870*/  MUFU.EX2 R89, R10 ;  /* 0x0000000a00597308 */ /* 0x0001e40000000800 */
[----:B0-----:R-:W-:-:S04]  /*7880*/  FMNMX R10, R90, R91, !PT ;  /* 0x0000005b5a0a7209 */ /* 0x001fc80007800000 */
        /* <DEDUP_REMOVED lines=28> */
[----:B------:R-:W-:-:S03]  /*7a50*/  FMUL R71, R71, 1.4426950216293334961 ;  /* 0x3fb8aa3b47477820 */ /* 0x000fc60000400000 */
[----:B------:R-:W-:Y:S01]  /*7a60*/  FMNMX R10, R149, R10, !PT ;  /* 0x0000000a950a7209 */ /* 0x000fe20007800000 */
[----:B---3--:R0:W-:Y:S03]  /*7a70*/  STS.U16 [R225+UR21+0x2c00], R224 ;  /* 0x002c00e0e1007988 */ /* 0x0081e60008000415 */
[----:B------:R-:W-:Y:S01]  /*7a80*/  FMNMX R10, R150, R10, !PT ;  /* 0x0000000a960a7209 */ /* 0x000fe20007800000 */
[----:B0-----:R0:W-:Y:S04]  /*7a90*/  MUFU.EX2 R224, R71 ;  /* 0x0000004700e07308 */ /* 0x0011e80000000800 */
[----:B0-----:R-:W0:Y:S02]  /*7aa0*/  SHFL.BFLY PT, R71, R10, 0x2, 0x1f ;  /* 0x0c401f000a477f89 */ /* 0x001e2400000e0000 */
[----:B0-----:R-:W-:-:S05]  /*7ab0*/  FMNMX R72, R10, R71, !PT ;  /* 0x000000470a487209 */ /* 0x001fca0007800000 */
[----:B------:R-:W0:Y:S01]  /*7ac0*/  SHFL.BFLY PT, R73, R72, 0x1, 0x1f ;  /* 0x0c201f0048497f89 */ /* 0x000e2200000e0000 */
[----:B------:R-:W-:-:S04]  /*7ad0*/  FADD R92, R92, -R8 ;  /* 0x800000085c5c7221 */ /* 0x000fc80000000000 */
[----:B------:R-:W-:Y:S01]  /*7ae0*/  FMUL R92, R92, 1.4426950216293334961 ;  /* 0x3fb8aa3b5c5c7820 */ /* 0x000fe20000400000 */
[----:B------:R1:W-:Y:S01]  /*7af0*/  STS.U16 [R225+UR21+0x2800], R223 ;  /* 0x002800dfe1007988 */ /* 0x0003e20008000415 */
[----:B0-----:R-:W-:-:S04]  /*7b00*/  FMNMX R72, R72, R73, !PT ;  /* 0x0000004948487209 */ /* 0x001fc80007800000 */
[----:B------:R-:W-:-:S05]  /*7b10*/  FMNMX R72, R72, R17, !PT ;  /* 0x0000001148487209 */ /* 0x000fca0007800000 */
[--C-:B------:R-:W-:Y:S01]  /*7b20*/  FADD R62, R62, -R72.reuse ;  /* 0x800000483e3e7221 */ /* 0x100fe20000000000 */
[----:B-1----:R0:W-:Y:S03]  /*7b30*/  MUFU.EX2 R223, R92 ;  /* 0x0000005c00df7308 */ /* 0x0021e60000000800 */
[----:B------:R-:W-:Y:S01]  /*7b40*/  FMUL R62, R62, 1.4426950216293334961 ;  /* 0x3fb8aa3b3e3e7820 */ /* 0x000fe20000400000 */
[----:B------:R-:W-:Y:S01]  /*7b50*/  FADD R95, R95, -R72 ;  /* 0x800000485f5f7221 */ /* 0x000fe20000000000 */
[----:B0-----:R-:W-:-:S03]  /*7b60*/  FADD R92, R100, -R8 ;  /* 0x80000008645c7221 */ /* 0x001fc60000000000 */
[----:B------:R0:W-:Y:S01]  /*7b70*/  MUFU.EX2 R100, R62 ;  /* 0x0000003e00647308 */ /* 0x0001e20000000800 */
[----:B------:R-:W-:Y:S01]  /*7b80*/  FMUL R95, R95, 1.4426950216293334961 ;  /* 0x3fb8aa3b5f5f7820 */ /* 0x000fe20000400000 */
[----:B0-----:R-:W-:-:S04]  /*7b90*/  FADD R62, R98, -R72 ;  /* 0x80000048623e7221 */ /* 0x001fc80000000000 */
[----:B------:R-:W-:Y:S02]  /*7ba0*/  FMUL R62, R62, 1.4426950216293334961 ;  /* 0x3fb8aa3b3e3e7820 */ /* 0x000fe40000400000 */
[----:B------:R-:W-:Y:S08]  /*7bb0*/  MUFU.EX2 R98, R95 ;  /* 0x0000005f00627308 */ /* 0x000ff00000000800 */
[----:B------:R0:W-:Y:S01]  /*7bc0*/  MUFU.EX2 R95, R62 ;  /* 0x0000003e005f7308 */ /* 0x0001e20000000800 */
[----:B------:R-:W-:Y:S01]  /*7bd0*/  FADD R93, R93, -R8 ;  /* 0x800000085d5d7221 */ /* 0x000fe20000000000 */
[----:B0-----:R-:W-:-:S04]  /*7be0*/  FMNMX R62, R24, R25, !PT ;  /* 0x00000019183e7209 */ /* 0x001fc80007800000 */
[----:B------:R-:W-:Y:S01]  /*7bf0*/  FMNMX R62, R28, R62, !PT ;  /* 0x0000003e1c3e7209 */ /* 0x000fe20007800000 */
[----:B------:R-:W-:-:S03]  /*7c00*/  FADD R77, R91, -R72 ;  /* 0x800000485b4d7221 */ /* 0x000fc60000000000 */
[----:B------:R-:W-:Y:S01]  /*7c10*/  FMNMX R62, R29, R62, !PT ;  /* 0x0000003e1d3e7209 */ /* 0x000fe20007800000 */
[----:B------:R-:W-:Y:S01]  /*7c20*/  FMUL R93, R93, 1.4426950216293334961 ;  /* 0x3fb8aa3b5d5d7820 */ /* 0x000fe20000400000 */
[--C-:B------:R-:W-:Y:S01]  /*7c30*/  FADD R96, R96, -R8.reuse ;  /* 0x8000000860607221 */ /* 0x100fe20000000000 */
[----:B------:R-:W-:Y:S01]  /*7c40*/  FADD R101, R101, -R8 ;  /* 0x8000000865657221 */ /* 0x000fe20000000000 */
[----:B------:R-:W-:Y:S01]  /*7c50*/  FMNMX R62, R32, R62, !PT ;  /* 0x0000003e203e7209 */ /* 0x000fe20007800000 */
[----:B------:R-:W-:Y:S01]  /*7c60*/  STS.U16 [R225+UR21+0x2000], R227 ;  /* 0x002000e3e1007988 */ /* 0x000fe20008000415 */
[----:B------:R-:W-:Y:S02]  /*7c70*/  FMUL R77, R77, 1.4426950216293334961 ;  /* 0x3fb8aa3b4d4d7820 */ /* 0x000fe40000400000 */
[----:B------:R-:W-:Y:S01]  /*7c80*/  FMNMX R62, R33, R62, !PT ;  /* 0x0000003e213e7209 */ /* 0x000fe20007800000 */
[----:B------:R0:W-:Y:S02]  /*7c90*/  STS.U16 [R225+UR21+0x2400], R226 ;  /* 0x002400e2e1007988 */ /* 0x0001e40008000415 */
[----:B0-----:R0:W-:Y:S02]  /*7ca0*/  MUFU.EX2 R225, R93 ;  /* 0x0000005d00e17308 */ /* 0x0011e40000000800 */
[----:B0-----:R-:W-:Y:S01]  /*7cb0*/  FMUL R93, R96, 1.4426950216293334961 ;  /* 0x3fb8aa3b605d7820 */ /* 0x001fe20000400000 */
[----:B------:R-:W-:-:S05]  /*7cc0*/  FMUL R96, R101, 1.4426950216293334961 ;  /* 0x3fb8aa3b65607820 */ /* 0x000fca0000400000 */
[----:B------:R0:W-:Y:S02]  /*7cd0*/  MUFU.EX2 R101, R77 ;  /* 0x0000004d00657308 */ /* 0x0001e40000000800 */
[----:B0-----:R-:W-:-:S04]  /*7ce0*/  FMNMX R77, R36, R62, !PT ;  /* 0x0000003e244d7209 */ /* 0x001fc80007800000 */
[----:B------:R-:W-:-:S04]  /*7cf0*/  FMNMX R77, R37, R77, !PT ;  /* 0x0000004d254d7209 */ /* 0x000fc80007800000 */
[----:B------:R-:W-:-:S04]  /*7d00*/  FMNMX R80, R40, R77, !PT ;  /* 0x0000004d28507209 */ /* 0x000fc80007800000 */
[----:B------:R-:W-:-:S04]  /*7d10*/  FMNMX R80, R41, R80, !PT ;  /* 0x0000005029507209 */ /* 0x000fc80007800000 */
[----:B------:R-:W-:-:S04]  /*7d20*/  FMNMX R81, R44, R80, !PT ;  /* 0x000000502c517209 */ /* 0x000fc80007800000 */
[----:B------:R-:W-:-:S04]  /*7d30*/  FMNMX R81, R45, R81, !PT ;  /* 0x000000512d517209 */ /* 0x000fc80007800000 */
[----:B------:R-:W-:Y:S01]  /*7d40*/  FMNMX R84, R48, R81, !PT ;  /* 0x0000005130547209 */ /* 0x000fe20007800000 */
[----:B------:R-:W-:-:S03]  /*7d50*/  FADD R90, R90, -R72 ;  /* 0x800000485a5a7221 */ /* 0x000fc60000000000 */
[----:B------:R-:W-:Y:S01]  /*7d60*/  FMNMX R84, R49, R84, !PT ;  /* 0x0000005431547209 */ /* 0x000fe20007800000 */
[----:B------:R-:W-:-:S03]  /*7d70*/  FMUL R90, R90, 1.4426950216293334961 ;  /* 0x3fb8aa3b5a5a7820 */ /* 0x000fc60000400000 */
[----:B------:R-:W-:Y:S01]  /*7d80*/  FMNMX R85, R52, R84, !PT ;  /* 0x0000005434557209 */ /* 0x000fe20007800000 */
[--C-:B------:R-:W-:Y:S01]  /*7d90*/  FADD R103, R103, -R72.reuse ;  /* 0x8000004867677221 */ /* 0x100fe20000000000 */
[----:B------:R0:W-:Y:S02]  /*7da0*/  MUFU.EX2 R91, R90 ;  /* 0x0000005a005b7308 */ /* 0x0001e40000000800 */
[----:B------:R-:W-:Y:S01]  /*7db0*/  FMNMX R85, R53, R85, !PT ;  /* 0x0000005535557209 */ /* 0x000fe20007800000 */
[----:B0-----:R-:W-:Y:S01]  /*7dc0*/  FADD R90, R102, -R72 ;  /* 0x80000048665a7221 */ /* 0x001fe20000000000 */
[----:B------:R-:W-:Y:S02]  /*7dd0*/  FMUL R102, R103, 1.4426950216293334961 ;  /* 0x3fb8aa3b67667820 */ /* 0x000fe40000400000 */
        /* <DEDUP_REMOVED lines=16> */
[----:B------:R-:W-:-:S04]  /*7ee0*/  FMNMX R103, R231, R103, !PT ;  /* 0x00000067e7677209 */ /* 0x000fc80007800000 */
[----:B------:R-:W-:Y:S01]  /*7ef0*/  FMNMX R103, R194, R103, !PT ;  /* 0x00000067c2677209 */ /* 0x000fe20007800000 */
[----:B------:R0:W-:Y:S04]  /*7f00*/  MUFU.EX2 R247, R104 ;  /* 0x0000006800f77308 */ /* 0x0001e80000000800 */
[----:B0-----:R-:W0:Y:S02]  /*7f10*/  SHFL.BFLY PT, R104, R103, 0x2, 0x1f ;  /* 0x0c401f0067687f89 */ /* 0x001e2400000e0000 */
[----:B0-----:R-:W-:-:S05]  /*7f20*/  FMNMX R103, R103, R104, !PT ;  /* 0x0000006867677209 */ /* 0x001fca0007800000 */
[----:B------:R-:W0:Y:S01]  /*7f30*/  SHFL.BFLY PT, R104, R103, 0x1, 0x1f ;  /* 0x0c201f0067687f89 */ /* 0x000e2200000e0000 */
[----:B------:R-:W-:Y:S02]  /*7f40*/  ISETP.GT.U32.AND.EX P3, PT, R23, RZ, PT, P3 ;  /* 0x000000ff1700720c */ /* 0x000fe40003f64130 */
[----:B------:R-:W-:-:S04]  /*7f50*/  FMNMX R23, R26, R27, !PT ;  /* 0x0000001b1a177209 */ /* 0x000fc80007800000 */
[----:B------:R-:W-:-:S04]  /*7f60*/  FMNMX R23, R30, R23, !PT ;  /* 0x000000171e177209 */ /* 0x000fc80007800000 */
[----:B------:R-:W-:Y:S02]  /*7f70*/  FMNMX R23, R31, R23, !PT ;  /* 0x000000171f177209 */ /* 0x000fe40007800000 */
[----:B0-----:R-:W-:Y:S01]  /*7f80*/  FMNMX R104, R103, R104, !PT ;  /* 0x0000006867687209 */ /* 0x001fe20007800000 */
[----:B------:R-:W-:-:S03]  /*7f90*/  FADD R103, -R72, R17 ;  /* 0x0000001148677221 */ /* 0x000fc60000000100 */
[----:B------:R-:W-:Y:S02]  /*7fa0*/  FMNMX R17, R104, R191, !PT ;  /* 0x000000bf68117209 */ /* 0x000fe40007800000 */
[----:B------:R-:W-:-:S03]  /*7fb0*/  FMNMX R23, R34, R23, !PT ;  /* 0x0000001722177209 */ /* 0x000fc60007800000 */
[----:B------:R-:W-:Y:S01]  /*7fc0*/  FADD R25, R25, -R17 ;  /* 0x8000001119197221 */ /* 0x000fe20000000000 */
[----:B------:R-:W-:-:S03]  /*7fd0*/  FMNMX R23, R35, R23, !PT ;  /* 0x0000001723177209 */ /* 0x000fc60007800000 */
[----:B------:R-:W-:Y:S01]  /*7fe0*/  FMUL R25, R25, 1.4426950216293334961 ;  /* 0x3fb8aa3b19197820 */ /* 0x000fe20000400000 */
[----:B------:R-:W-:Y:S01]  /*7ff0*/  FADD R106, R106, -R72 ;  /* 0x800000486a6a7221 */ /* 0x000fe20000000000 */
[----:B------:R-:W-:Y:S02]  /*8000*/  FMNMX R23, R38, R23, !PT ;  /* 0x0000001726177209 */ /* 0x000fe40007800000 */
[----:B------:R0:W-:Y:S01]  /*8010*/  MUFU.EX2 R104, R25 ;  /* 0x0000001900687308 */ /* 0x0001e20000000800 */
[----:B------:R-:W-:Y:S01]  /*8020*/  FMUL R106, R106, 1.4426950216293334961 ;  /* 0x3fb8aa3b6a6a7820 */ /* 0x000fe20000400000 */
[----:B------:R-:W-:Y:S01]  /*8030*/  FMNMX R23, R39, R23, !PT ;  /* 0x0000001727177209 */ /* 0x000fe20007800000 */
[----:B0-----:R-:W-:-:S05]  /*8040*/  FADD R25, R36, -R17 ;  /* 0x8000001124197221 */ /* 0x001fca0000000000 */
[----:B------:R-:W-:Y:S01]  /*8050*/  MUFU.EX2 R62, R106 ;  /* 0x0000006a003e7308 */ /* 0x000fe20000000800 */
[----:B------:R-:W-:-:S07]  /*8060*/  FMUL R25, R25, 1.4426950216293334961 ;  /* 0x3fb8aa3b19197820 */ /* 0x000fce0000400000 */
[----:B------:R0:W-:Y:S02]  /*8070*/  MUFU.EX2 R106, R25 ;  /* 0x00000019006a7308 */ /* 0x0001e40000000800 */
[----:B0-----:R-:W-:-:S04]  /*8080*/  FMNMX R25, R42, R23, !PT ;  /* 0x000000172a197209 */ /* 0x001fc80007800000 */
[----:B------:R-:W-:-:S04]  /*8090*/  FMNMX R25, R43, R25, !PT ;  /* 0x000000192b197209 */ /* 0x000fc80007800000 */
[----:B------:R-:W-:-:S04]  /*80a0*/  FMNMX R25, R46, R25, !PT ;  /* 0x000000192e197209 */ /* 0x000fc80007800000 */
[----:B------:R-:W-:-:S04]  /*80b0*/  FMNMX R25, R47, R25, !PT ;  /* 0x000000192f197209 */ /* 0x000fc80007800000 */
[----:B------:R-:W-:-:S04]  /*80c0*/  FMNMX R25, R50, R25, !PT ;  /* 0x0000001932197209 */ /* 0x000fc80007800000 */
[----:B------:R-:W-:Y:S01]  /*80d0*/  FMNMX R25, R51, R25, !PT ;  /* 0x0000001933197209 */ /* 0x000fe20007800000 */
[--C-:B------:R-:W-:Y:S01]  /*80e0*/  FADD R24, R24, -R17.reuse ;  /* 0x8000001118187221 */ /* 0x100fe20000000000 */
[----:B------:R-:W-:Y:S02]  /*80f0*/  FMUL R103, R103, 1.4426950216293334961 ;  /* 0x3fb8aa3b67677820 */ /* 0x000fe40000400000 */
[----:B------:R-:W-:Y:S01]  /*8100*/  FMNMX R25, R54, R25, !PT ;  /* 0x0000001936197209 */ /* 0x000fe20007800000 */
[----:B------:R-:W-:Y:S01]  /*8110*/  FMUL R24, R24, 1.4426950216293334961 ;  /* 0x3fb8aa3b18187820 */ /* 0x000fe20000400000 */
[----:B------:R-:W-:Y:S02]  /*8120*/  FADD R234, R129, -R8 ;  /* 0x8000000881ea7221 */ /* 0x000fe40000000000 */
[----:B------:R-:W-:Y:S01]  /*8130*/  FMNMX R25, R55, R25, !PT ;  /* 0x0000001937197209 */ /* 0x000fe20007800000 */
[----:B------:R-:W0:Y:S03]  /*8140*/  MUFU.EX2 R129, R103 ;  /* 0x0000006700817308 */ /* 0x000e260000000800 */
[----:B------:R-:W-:Y:S01]  /*8150*/  FMNMX R25, R58, R25, !PT ;  /* 0x000000193a197209 */ /* 0x000fe20007800000 */
[----:B------:R-:W-:-:S04]  /*8160*/  FADD R37, R37, -R17 ;  /* 0x8000001125257221 */ /* 0x000fc80000000000 */
[----:B------:R1:W-:Y:S01]  /*8170*/  MUFU.EX2 R103, R24 ;  /* 0x0000001800677308 */ /* 0x0003e20000000800 */
[----:B------:R-:W-:Y:S01]  /*8180*/  FMNMX R25, R59, R25, !PT ;  /* 0x000000193b197209 */ /* 0x000fe20007800000 */
[----:B------:R-:W-:Y:S01]  /*8190*/  FMUL R37, R37, 1.4426950216293334961 ;  /* 0x3fb8aa3b25257820 */ /* 0x000fe20000400000 */
[----:B-1----:R-:W-:Y:S02]  /*81a0*/  FADD R24, R33, -R17 ;  /* 0x8000001121187221 */ /* 0x002fe40000000000 */
[----:B------:R-:W-:Y:S02]  /*81b0*/  FMNMX R25, R61, R25, !PT ;  /* 0x000000193d197209 */ /* 0x000fe40007800000 */
[----:B------:R-:W-:-:S04]  /*81c0*/  FMUL R24, R24, 1.4426950216293334961 ;  /* 0x3fb8aa3b18187820 */ /* 0x000fc80000400000 */
[----:B------:R1:W-:Y:S02]  /*81d0*/  MUFU.EX2 R36, R24 ;  /* 0x0000001800247308 */ /* 0x0003e40000000800 */
[----:B-1----:R-:W-:-:S06]  /*81e0*/  FADD R24, R40, -R17 ;  /* 0x8000001128187221 */ /* 0x002fcc0000000000 */
[----:B------:R1:W-:Y:S02]  /*81f0*/  MUFU.EX2 R40, R37 ;  /* 0x0000002500287308 */ /* 0x0003e40000000800 */
[----:B-1----:R-:W-:-:S04]  /*8200*/  FMNMX R37, R63, R25, !PT ;  /* 0x000000193f257209 */ /* 0x002fc80007800000 */
[----:B------:R-:W-:Y:S01]  /*8210*/  FMNMX R37, R66, R37, !PT ;  /* 0x0000002542257209 */ /* 0x000fe20007800000 */
[----:B------:R-:W-:Y:S01]  /*8220*/  FMUL R24, R24, 1.4426950216293334961 ;  /* 0x3fb8aa3b18187820 */ /* 0x000fe20000400000 */
[--C-:B------:R-:W-:Y:S02]  /*8230*/  FADD R52, R52, -R17.reuse ;  /* 0x8000001134347221 */ /* 0x100fe40000000000 */
[----:B------:R-:W-:Y:S01]  /*8240*/  FMNMX R37, R67, R37, !PT ;  /* 0x0000002543257209 */ /* 0x000fe20007800000 */
[--C-:B------:R-:W-:Y:S01]  /*8250*/  FADD R105, R105, -R8.reuse ;  /* 0x8000000869697221 */ /* 0x100fe20000000000 */
[----:B------:R-:W-:Y:S02]  /*8260*/  FADD R112, R112, -R8 ;  /* 0x8000000870707221 */ /* 0x000fe40000000000 */
[----:B------:R-:W-:Y:S01]  /*8270*/  FMNMX R37, R70, R37, !PT ;  /* 0x0000002546257209 */ /* 0x000fe20007800000 */
[--C-:B------:R-:W-:Y:S01]  /*8280*/  FADD R28, R28, -R17.reuse ;  /* 0x800000111c1c7221 */ /* 0x100fe20000000000 */
[----:B------:R1:W-:Y:S01]  /*8290*/  MUFU.EX2 R23, R24 ;  /* 0x0000001800177308 */ /* 0x0003e20000000800 */
[----:B------:R-:W-:Y:S01]  /*82a0*/  FMUL R25, R52, 1.4426950216293334961 ;  /* 0x3fb8aa3b34197820 */ /* 0x000fe20000400000 */
[--C-:B------:R-:W-:Y:S01]  /*82b0*/  FADD R41, R41, -R17.reuse ;  /* 0x8000001129297221 */ /* 0x100fe20000000000 */
[----:B------:R-:W-:Y:S01]  /*82c0*/  FMUL R105, R105, 1.4426950216293334961 ;  /* 0x3fb8aa3b69697820 */ /* 0x000fe20000400000 */
[----:B------:R-:W-:Y:S01]  /*82d0*/  FMUL R112, R112, 1.4426950216293334961 ;  /* 0x3fb8aa3b70707820 */ /* 0x000fe20000400000 */
[--C-:B------:R-:W-:Y:S01]  /*82e0*/  FADD R107, R107, -R72.reuse ;  /* 0x800000486b6b7221 */ /* 0x100fe20000000000 */
[----:B------:R-:W-:Y:S01]  /*82f0*/  ISETP.GT.U32.AND.EX P0, PT, R22, RZ, PT, P0 ;  /* 0x000000ff1600720c */ /* 0x000fe20003f04100 */
[--C-:B------:R-:W-:Y:S01]  /*8300*/  FADD R118, R118, -R72.reuse ;  /* 0x8000004876767221 */ /* 0x100fe20000000000 */
[----:B------:R-:W-:Y:S01]  /*8310*/  FMNMX R37, R88, R37, !PT ;  /* 0x0000002558257209 */ /* 0x000fe20007800000 */
[----:B-1----:R-:W-:Y:S01]  /*8320*/  FMUL R24, R75, UR24 ;  /* 0x000000184b187c20 */ /* 0x002fe20008400000 */
[----:B------:R-:W-:Y:S01]  /*8330*/  FADD R130, R130, -R72 ;  /* 0x8000004882827221 */ /* 0x000fe20000000000 */
[----:B------:R-:W-:Y:S01]  /*8340*/  FMUL R28, R28, 1.4426950216293334961 ;  /* 0x3fb8aa3b1c1c7820 */ /* 0x000fe20000400000 */
[----:B------:R-:W-:Y:S01]  /*8350*/  FADD R29, R29, -R17 ;  /* 0x800000111d1d7221 */ /* 0x000fe20000000000 */
[----:B------:R1:W-:Y:S01]  /*8360*/  MUFU.EX2 R75, R25 ;  /* 0x00000019004b7308 */ /* 0x0003e20000000800 */
[----:B------:R-:W-:Y:S01]  /*8370*/  FMUL R41, R41, 1.4426950216293334961 ;  /* 0x3fb8aa3b29297820 */ /* 0x000fe20000400000 */
[----:B------:R-:W-:Y:S01]  /*8380*/  FMUL R107, R107, 1.4426950216293334961 ;  /* 0x3fb8aa3b6b6b7820 */ /* 0x000fe20000400000 */
[----:B------:R-:W-:Y:S01]  /*8390*/  ISETP.GT.U32.AND.EX P1, PT, R196, RZ, PT, P1 ;  /* 0x000000ffc400720c */ /* 0x000fe20003f24110 */
[----:B------:R-:W-:Y:S01]  /*83a0*/  FADD R120, R120, -R8 ;  /* 0x8000000878787221 */ /* 0x000fe20000000000 */
[----:B------:R-:W-:-:S02]  /*83b0*/  FSEL R24, R24, -INF , !P0 ;  /* 0xff80000018187808 */ /* 0x000fc40004000000 */
[----:B------:R-:W-:Y:S01]  /*83c0*/  FMNMX R37, R197, R37, !PT ;  /* 0x00000025c5257209 */ /* 0x000fe20007800000 */
[----:B------:R3:W-:Y:S01]  /*83d0*/  MUFU.EX2 R243, R112 ;  /* 0x0000007000f37308 */ /* 0x0007e20000000800 */
[----:B-1----:R-:W-:Y:S01]  /*83e0*/  FMUL R25, R78, UR24 ;  /* 0x000000184e197c20 */ /* 0x002fe20008400000 */
[----:B------:R-:W-:Y:S01]  /*83f0*/  FMUL R29, R29, 1.4426950216293334961 ;  /* 0x3fb8aa3b1d1d7820 */ /* 0x000fe20000400000 */
[--C-:B------:R-:W-:Y:S01]  /*8400*/  FADD R32, R32, -R17.reuse ;  /* 0x8000001120207221 */ /* 0x100fe20000000000 */
[----:B------:R-:W-:Y:S01]  /*8410*/  FADD R113, R113, -R8 ;  /* 0x8000000871717221 */ /* 0x000fe20000000000 */
[----:B------:R-:W-:-:S03]  /*8420*/  FADD R45, R45, -R17 ;  /* 0x800000112d2d7221 */ /* 0x000fc60000000000 */
[----:B------:R-:W-:Y:S01]  /*8430*/  MUFU.EX2 R246, R105 ;  /* 0x0000006900f67308 */ /* 0x000fe20000000800 */
[----:B---3--:R-:W-:Y:S01]  /*8440*/  FMUL R112, R118, 1.4426950216293334961 ;  /* 0x3fb8aa3b76707820 */ /* 0x008fe20000400000 */
[----:B------:R-:W-:Y:S01]  /*8450*/  FMUL R118, R130, 1.4426950216293334961 ;  /* 0x3fb8aa3b82767820 */ /* 0x000fe20000400000 */
[----:B------:R-:W-:Y:S01]  /*8460*/  FSEL R25, R25, -INF , !P1 ;  /* 0xff80000019197808 */ /* 0x000fe20004800000 */
[----:B------:R-:W-:-:S04]  /*8470*/  FMUL R120, R120, 1.4426950216293334961 ;  /* 0x3fb8aa3b78787820 */ /* 0x000fc80000400000 */
[----:B------:R1:W-:Y:S01]  /*8480*/  MUFU.EX2 R105, R28 ;  /* 0x0000001c00697308 */ /* 0x0003e20000000800 */
[----:B------:R-:W-:Y:S01]  /*8490*/  FMUL R32, R32, 1.4426950216293334961 ;  /* 0x3fb8aa3b20207820 */ /* 0x000fe20000400000 */
[----:B------:R-:W-:Y:S01]  /*84a0*/  FADD R44, R44, -R17 ;  /* 0x800000112c2c7221 */ /* 0x000fe20000000000 */
[----:B------:R-:W-:Y:S01]  /*84b0*/  FMUL R113, R113, 1.4426950216293334961 ;  /* 0x3fb8aa3b71717820 */ /* 0x000fe20000400000 */
[----:B------:R-:W-:-:S04]  /*84c0*/  FMUL R45, R45, 1.4426950216293334961 ;  /* 0x3fb8aa3b2d2d7820 */ /* 0x000fc80000400000 */
[----:B------:R3:W-:Y:S01]  /*84d0*/  MUFU.EX2 R130, R41 ;  /* 0x0000002900827308 */ /* 0x0007e20000000800 */
[----:B-1----:R-:W-:Y:S01]  /*84e0*/  FMUL R28, R79, UR24 ;  /* 0x000000184f1c7c20 */ /* 0x002fe20008400000 */
[--C-:B------:R-:W-:Y:S01]  /*84f0*/  FADD R119, R119, -R72.reuse ;  /* 0x8000004877777221 */ /* 0x100fe20000000000 */
[----:B------:R-:W-:Y:S01]  /*8500*/  FADD R131, R131, -R72 ;  /* 0x8000004883837221 */ /* 0x000fe20000000000 */
[----:B------:R-:W-:-:S04]  /*8510*/  ISETP.GT.U32.AND.EX P5, PT, R211, RZ, PT, P5 ;  /* 0x000000ffd300720c */ /* 0x000fc80003fa4150 */
[----:B------:R-:W-:Y:S01]  /*8520*/  MUFU.EX2 R77, R107 ;  /* 0x0000006b004d7308 */ /* 0x000fe20000000800 */
[----:B---3--:R-:W-:Y:S01]  /*8530*/  FMNMX R41, R24, R37, !PT ;  /* 0x0000002518297209 */ /* 0x008fe20007800000 */
[----:B------:R-:W-:Y:S01]  /*8540*/  FMUL R44, R44, 1.4426950216293334961 ;  /* 0x3fb8aa3b2c2c7820 */ /* 0x000fe20000400000 */
[----:B------:R-:W-:Y:S01]  /*8550*/  FSEL R28, R28, -INF , !P3 ;  /* 0xff8000001c1c7808 */ /* 0x000fe20005800000 */
[----:B------:R-:W-:Y:S01]  /*8560*/  FADD R121, R121, -R8 ;  /* 0x8000000879797221 */ /* 0x000fe20000000000 */
[----:B------:R-:W-:-:S03]  /*8570*/  FMNMX R41, R25, R41, !PT ;  /* 0x0000002919297209 */ /* 0x000fc60007800000 */
[----:B------:R1:W-:Y:S01]  /*8580*/  MUFU.EX2 R239, R120 ;  /* 0x0000007800ef7308 */ /* 0x0003e20000000800 */
[----:B------:R-:W-:Y:S01]  /*8590*/  ISETP.GT.U32.AND.EX P2, PT, R189, RZ, PT, P2 ;  /* 0x000000ffbd00720c */ /* 0x000fe20003f44120 */
[----:B------:R-:W-:Y:S01]  /*85a0*/  FADD R48, R48, -R17 ;  /* 0x8000001130307221 */ /* 0x000fe20000000000 */
[----:B------:R-:W-:-:S05]  /*85b0*/  FADD R135, R135, -R72 ;  /* 0x8000004887877221 */ /* 0x000fca0000000000 */
[----:B------:R3:W-:Y:S01]  /*85c0*/  MUFU.EX2 R33, R32 ;  /* 0x0000002000217308 */ /* 0x0007e20000000800 */
[----:B-1----:R-:W-:Y:S01]  /*85d0*/  FADD R120, R134, -R72 ;  /* 0x8000004886787221 */ /* 0x002fe20000000000 */
[----:B------:R-:W-:-:S06]  /*85e0*/  ISETP.GT.U32.AND.EX P4, PT, R195, RZ, PT, P4 ;  /* 0x000000ffc300720c */ /* 0x000fcc0003f84140 */
[----:B------:R1:W-:Y:S01]  /*85f0*/  MUFU.EX2 R242, R113 ;  /* 0x0000007100f27308 */ /* 0x0003e20000000800 */
[----:B---3--:R-:W-:Y:S01]  /*8600*/  FMUL R32, R83, UR24 ;  /* 0x0000001853207c20 */ /* 0x008fe20008400000 */
[----:B------:R-:W-:Y:S01]  /*8610*/  ISETP.GT.U32.AND.EX P6, PT, R193, RZ, PT, P6 ;  /* 0x000000ffc100720c */ /* 0x000fe20003fc4160 */
[--C-:B------:R-:W-:Y:S01]  /*8620*/  FADD R132, R132, -R8.reuse ;  /* 0x8000000884847221 */ /* 0x100fe20000000000 */
[--C-:B------:R-:W-:Y:S01]  /*8630*/  FADD R11, R11, -R8.reuse ;  /* 0x800000080b0b7221 */ /* 0x100fe20000000000 */
[--C-:B------:R-:W-:Y:S01]  /*8640*/  FADD R49, R49, -R17.reuse ;  /* 0x8000001131317221 */ /* 0x100fe20000000000 */
[--C-:B------:R-:W-:Y:S01]  /*8650*/  FADD R137, R137, -R8.reuse ;  /* 0x8000000889897221 */ /* 0x100fe20000000000 */
[----:B------:R-:W-:Y:S01]  /*8660*/  FADD R143, R143, -R8 ;  /* 0x800000088f8f7221 */ /* 0x000fe20000000000 */
[----:B------:R3:W-:Y:S01]  /*8670*/  MUFU.EX2 R107, R29 ;  /* 0x0000001d006b7308 */ /* 0x0007e20000000800 */
[----:B-1----:R-:W-:Y:S01]  /*8680*/  FMUL R113, R119, 1.4426950216293334961 ;  /* 0x3fb8aa3b77717820 */ /* 0x002fe20000400000 */
[----:B------:R-:W-:Y:S01]  /*8690*/  FMUL R119, R131, 1.4426950216293334961 ;  /* 0x3fb8aa3b83777820 */ /* 0x000fe20000400000 */
[--C-:B------:R-:W-:Y:S01]  /*86a0*/  FADD R99, R99, -R72.reuse ;  /* 0x8000004863637221 */ /* 0x100fe20000000000 */
[----:B------:R-:W-:Y:S01]  /*86b0*/  FMUL R90, R90, 1.4426950216293334961 ;  /* 0x3fb8aa3b5a5a7820 */ /* 0x000fe20000400000 */
[----:B------:R-:W-:Y:S01]  /*86c0*/  FADD R146, R146, -R72 ;  /* 0x8000004892927221 */ /* 0x000fe20000000000 */
[----:B------:R-:W-:Y:S01]  /*86d0*/  FADD R147, R147, -R8 ;  /* 0x8000000893937221 */ /* 0x000fe20000000000 */
[----:B------:R-:W-:Y:S01]  /*86e0*/  STS.U16 [R0+UR21+0x2080], R188 ;  /* 0x002080bc00007988 */ /* 0x000fe20008000415 */
[----:B---3--:R-:W-:Y:S01]  /*86f0*/  FMUL R29, R82, UR24 ;  /* 0x00000018521d7c20 */ /* 0x008fe20008400000 */
[----:B------:R1:W-:Y:S01]  /*8700*/  MUFU.EX2 R134, R45 ;  /* 0x0000002d00867308 */ /* 0x0003e20000000800 */
[----:B------:R-:W-:Y:S01]  /*8710*/  FMUL R121, R121, 1.4426950216293334961 ;  /* 0x3fb8aa3b79797820 */ /* 0x000fe20000400000 */
[----:B------:R-:W-:Y:S02]  /*8720*/  STS.U16 [R0+UR21+0x2480], R18 ;  /* 0x0024801200007988 */ /* 0x000fe40008000415 */
[----:B------:R-:W-:Y:S01]  /*8730*/  FSEL R29, R29, -INF , !P5 ;  /* 0xff8000001d1d7808 */ /* 0x000fe20006800000 */
[----:B------:R-:W-:Y:S01]  /*8740*/  FMUL R37, R86, UR24 ;  /* 0x0000001856257c20 */ /* 0x000fe20008400000 */
[----:B------:R-:W-:Y:S01]  /*8750*/  STS.U16 [R0+UR21+0x2880], R19 ;  /* 0x0028801300007988 */ /* 0x000fe20008000415 */
[----:B-1----:R-:W-:Y:S01]  /*8760*/  FMNMX R45, R28, R41, !PT ;  /* 0x000000291c2d7209 */ /* 0x002fe20007800000 */
[----:B------:R1:W-:Y:S01]  /*8770*/  MUFU.EX2 R131, R44 ;  /* 0x0000002c00837308 */ /* 0x0003e20000000800 */
[----:B------:R-:W-:Y:S01]  /*8780*/  FSEL R32, R32, -INF , !P2 ;  /* 0xff80000020207808 */ /* 0x000fe20005000000 */
[----:B------:R-:W-:Y:S01]  /*8790*/  FMUL R48, R48, 1.4426950216293334961 ;  /* 0x3fb8aa3b30307820 */ /* 0x000fe20000400000 */
[----:B------:R-:W-:Y:S01]  /*87a0*/  FMNMX R45, R29, R45, !PT ;  /* 0x0000002d1d2d7209 */ /* 0x000fe20007800000 */
[----:B------:R-:W-:Y:S01]  /*87b0*/  FMUL R41, R87, UR24 ;  /* 0x0000001857297c20 */ /* 0x000fe20008400000 */
[----:B--2---:R-:W-:Y:S01]  /*87c0*/  STS.U16 [R0+UR21+0x2c80], R21 ;  /* 0x002c801500007988 */ /* 0x004fe20008000415 */
[----:B-1----:R-:W-:-:S02]  /*87d0*/  FADD R44, R60, -R17 ;  /* 0x800000113c2c7221 */ /* 0x002fc40000000000 */
[----:B------:R1:W-:Y:S01]  /*87e0*/  MUFU.EX2 R238, R121 ;  /* 0x0000007900ee7308 */ /* 0x0003e20000000800 */
[----:B------:R-:W-:Y:S01]  /*87f0*/  FSEL R37, R37, -INF , !P4 ;  /* 0xff80000025257808 */ /* 0x000fe20006000000 */
[----:B------:R-:W-:Y:S01]  /*8800*/  FADD R148, R148, -R8 ;  /* 0x8000000894947221 */ /* 0x000fe20000000000 */
[----:B------:R-:W-:Y:S01]  /*8810*/  FMUL R44, R44, 1.4426950216293334961 ;  /* 0x3fb8aa3b2c2c7820 */ /* 0x000fe20000400000 */
[----:B------:R-:W-:Y:S01]  /*8820*/  FMNMX R45, R32, R45, !PT ;  /* 0x0000002d202d7209 */ /* 0x000fe20007800000 */
[----:B------:R-:W-:Y:S01]  /*8830*/  FADD R115, R115, -R72 ;  /* 0x8000004873737221 */ /* 0x000fe20000000000 */
[--C-:B------:R-:W-:Y:S01]  /*8840*/  FADD R97, R97, -R8.reuse ;  /* 0x8000000861617221 */ /* 0x100fe20000000000 */
[--C-:B------:R-:W-:Y:S01]  /*8850*/  FADD R125, R125, -R8.reuse ;  /* 0x800000087d7d7221 */ /* 0x100fe20000000000 */
[--C-:B------:R-:W-:Y:S01]  /*8860*/  FADD R133, R133, -R8.reuse ;  /* 0x8000000885857221 */ /* 0x100fe20000000000 */
[----:B-1----:R-:W-:Y:S01]  /*8870*/  FMUL R121, R135, 1.4426950216293334961 ;  /* 0x3fb8aa3b87797820 */ /* 0x002fe20000400000 */
[----:B------:R-:W-:Y:S01]  /*8880*/  FADD R116, R116, -R8 ;  /* 0x8000000874747221 */ /* 0x000fe20000000000 */
[----:B------:R1:W-:Y:S01]  /*8890*/  MUFU.EX2 R135, R48 ;  /* 0x0000003000877308 */ /* 0x0003e20000000800 */
[----:B------:R-:W-:Y:S01]  /*88a0*/  FSEL R41, R41, -INF , !P6 ;  /* 0xff80000029297808 */ /* 0x000fe20007000000 */
[----:B------:R-:W-:Y:S01]  /*88b0*/  FADD R114, R114, -R72 ;  /* 0x8000004872727221 */ /* 0x000fe20000000000 */
[--C-:B------:R-:W-:Y:S01]  /*88c0*/  FADD R117, R117, -R8.reuse ;  /* 0x8000000875757221 */ /* 0x100fe20000000000 */
[----:B------:R-:W-:Y:S01]  /*88d0*/  FADD R124, R124, -R8 ;  /* 0x800000087c7c7221 */ /* 0x000fe20000000000 */
[----:B------:R-:W-:Y:S01]  /*88e0*/  FADD R123, R123, -R72 ;  /* 0x800000487b7b7221 */ /* 0x000fe20000000000 */
[----:B------:R-:W-:Y:S01]  /*88f0*/  FADD R128, R128, -R8 ;  /* 0x8000000880807221 */ /* 0x000fe20000000000 */
[----:B------:R-:W-:Y:S01]  /*8900*/  FADD R139, R139, -R72 ;  /* 0x800000488b8b7221 */ /* 0x000fe20000000000 */
[----:B------:R-:W-:Y:S01]  /*8910*/  MUFU.EX2 R93, R93 ;  /* 0x0000005d005d7308 */ /* 0x000fe20000000800 */
[--C-:B-1----:R-:W-:Y:S01]  /*8920*/  FADD R48, R9, -R17.reuse ;  /* 0x8000001109307221 */ /* 0x102fe20000000000 */
[----:B------:R-:W-:Y:S01]  /*8930*/  FMUL R92, R92, 1.4426950216293334961 ;  /* 0x3fb8aa3b5c5c7820 */ /* 0x000fe20000400000 */
[----:B------:R-:W-:Y:S01]  /*8940*/  FADD R76, -R8, R192 ;  /* 0x000000c0084c7221 */ /* 0x000fe20000000100 */
[--C-:B------:R-:W-:Y:S01]  /*8950*/  FADD R122, R122, -R72.reuse ;  /* 0x800000487a7a7221 */ /* 0x100fe20000000000 */
[----:B------:R-:W-:Y:S01]  /*8960*/  FADD R126, R126, -R72 ;  /* 0x800000487e7e7221 */ /* 0x000fe20000000000 */
[----:B------:R-:W-:Y:S01]  /*8970*/  FADD R144, R144, -R8 ;  /* 0x8000000890907221 */ /* 0x000fe20000000000 */
[--C-:B------:R-:W-:Y:S01]  /*8980*/  FADD R127, R127, -R72.reuse ;  /* 0x800000487f7f7221 */ /* 0x100fe20000000000 */
[----:B------:R1:W-:Y:S01]  /*8990*/  MUFU.EX2 R9, R44 ;  /* 0x0000002c00097308 */ /* 0x0003e20000000800 */
[--C-:B------:R-:W-:Y:S01]  /*89a0*/  FADD R138, R138, -R72.reuse ;  /* 0x800000488a8a7221 */ /* 0x100fe20000000000 */
[--C-:B------:R-:W-:Y:S01]  /*89b0*/  FADD R141, R141, -R72.reuse ;  /* 0x800000488d8d7221 */ /* 0x100fe20000000000 */
[----:B------:R-:W-:Y:S01]  /*89c0*/  FADD R145, R145, -R72 ;  /* 0x8000004891917221 */ /* 0x000fe20000000000 */
[----:B------:R-:W-:Y:S01]  /*89d0*/  FADD R136, R136, -R8 ;  /* 0x8000000888887221 */ /* 0x000fe20000000000 */
[--C-:B------:R-:W-:Y:S01]  /*89e0*/  FADD R149, R149, -R72.reuse ;  /* 0x8000004895957221 */ /* 0x100fe20000000000 */
[----:B------:R-:W-:Y:S01]  /*89f0*/  FADD R150, R150, -R72 ;  /* 0x8000004896967221 */ /* 0x000fe20000000000 */
[--C-:B------:R-:W-:Y:S01]  /*8a00*/  FADD R53, R53, -R17.reuse ;  /* 0x8000001135357221 */ /* 0x100fe20000000000 */
[--C-:B------:R-:W-:Y:S01]  /*8a10*/  FADD R79, R56, -R17.reuse ;  /* 0x80000011384f7221 */ /* 0x100fe20000000000 */
[----:B-1----:R-:W-:Y:S01]  /*8a20*/  FMNMX R44, R37, R45, !PT ;  /* 0x0000002d252c7209 */ /* 0x002fe20007800000 */
[--C-:B------:R-:W-:Y:S01]  /*8a30*/  FADD R94, R94, -R17.reuse ;  /* 0x800000115e5e7221 */ /* 0x100fe20000000000 */
[--C-:B------:R-:W-:Y:S01]  /*8a40*/  FADD R151, R151, -R17.reuse ;  /* 0x8000001197977221 */ /* 0x100fe20000000000 */
[--C-:B------:R-:W-:Y:S01]  /*8a50*/  FADD R228, R228, -R17.reuse ;  /* 0x80000011e4e47221 */ /* 0x100fe20000000000 */
[----:B------:R-:W-:Y:S01]  /*8a60*/  FMNMX R44, R41, R44, !PT ;  /* 0x0000002c292c7209 */ /* 0x000fe20007800000 */
[--C-:B------:R-:W-:Y:S01]  /*8a70*/  FADD R229, R229, -R17.reuse ;  /* 0x80000011e5e57221 */ /* 0x100fe20000000000 */
[--C-:B------:R-:W-:Y:S01]  /*8a80*/  FADD R230, R230, -R17.reuse ;  /* 0x80000011e6e67221 */ /* 0x100fe20000000000 */
[--C-:B------:R-:W-:Y:S01]  /*8a90*/  FADD R231, R231, -R17.reuse ;  /* 0x80000011e7e77221 */ /* 0x100fe20000000000 */
[--C-:B------:R-:W-:Y:S01]  /*8aa0*/  FADD R194, R194, -R17.reuse ;  /* 0x80000011c2c27221 */ /* 0x100fe20000000000 */
[----:B------:R-:W1:Y:S01]  /*8ab0*/  SHFL.BFLY PT, R45, R44, 0x2, 0x1f ;  /* 0x0c401f002c2d7f89 */ /* 0x000e6200000e0000 */
[----:B------:R-:W-:Y:S01]  /*8ac0*/  FMUL R48, R48, 1.4426950216293334961 ;  /* 0x3fb8aa3b30307820 */ /* 0x000fe20000400000 */
[--C-:B------:R-:W-:Y:S01]  /*8ad0*/  FADD R108, R108, -R8.reuse ;  /* 0x800000086c6c7221 */ /* 0x100fe20000000000 */
[----:B------:R-:W-:Y:S01]  /*8ae0*/  FADD R109, R109, -R8 ;  /* 0x800000086d6d7221 */ /* 0x000fe20000000000 */
[--C-:B------:R-:W-:Y:S01]  /*8af0*/  FADD R110, R110, -R72.reuse ;  /* 0x800000486e6e7221 */ /* 0x100fe20000000000 */
[----:B------:R-:W-:Y:S01]  /*8b00*/  FADD R111, R111, -R72 ;  /* 0x800000486f6f7221 */ /* 0x000fe20000000000 */
[--C-:B------:R-:W-:Y:S01]  /*8b10*/  FADD R57, R57, -R17.reuse ;  /* 0x8000001139397221 */ /* 0x100fe20000000000 */
[--C-:B------:R-:W-:Y:S01]  /*8b20*/  FADD R64, R64, -R17.reuse ;  /* 0x8000001140407221 */ /* 0x100fe20000000000 */
[----:B------:R-:W-:Y:S01]  /*8b30*/  FMUL R234, R234, 1.4426950216293334961 ;  /* 0x3fb8aa3beaea7820 */ /* 0x000fe20000400000 */
[----:B------:R-:W-:Y:S08]  /*8b40*/  MUFU.EX2 R96, R96 ;  /* 0x0000006000607308 */ /* 0x000ff00000000800 */
[----:B------:R-:W-:Y:S01]  /*8b50*/  MUFU.EX2 R102, R102 ;  /* 0x0000006600667308 */ /* 0x000fe20000000800 */
[-C--:B0-----:R-:W-:Y:S01]  /*8b60*/  FMUL R170, R170, R129.reuse ;  /* 0x00000081aaaa7220 */ /* 0x081fe20000400000 */
[-C--:B------:R-:W-:Y:S01]  /*8b70*/  FMUL R171, R171, R129.reuse ;  /* 0x00000081abab7220 */ /* 0x080fe20000400000 */
[-C--:B------:R-:W-:Y:S01]  /*8b80*/  FMUL R174, R174, R129.reuse ;  /* 0x00000081aeae7220 */ /* 0x080fe20000400000 */
[-C--:B------:R-:W-:Y:S01]  /*8b90*/  FMUL R175, R175, R129.reuse ;  /* 0x00000081afaf7220 */ /* 0x080fe20000400000 */
[-C--:B------:R-:W-:Y:S01]  /*8ba0*/  FMUL R178, R178, R129.reuse ;  /* 0x00000081b2b27220 */ /* 0x080fe20000400000 */
[----:B------:R-:W-:Y:S01]  /*8bb0*/  FMUL R179, R179, R129 ;  /* 0x00000081b3b37220 */ /* 0x000fe20000400000 */
[----:B-1----:R-:W-:Y:S01]  /*8bc0*/  FMNMX R44, R44, R45, !PT ;  /* 0x0000002d2c2c7209 */ /* 0x002fe20007800000 */
[----:B------:R-:W-:Y:S01]  /*8bd0*/  MUFU.EX2 R112, R112 ;  /* 0x0000007000707308 */ /* 0x000fe20000000800 */
[-C--:B------:R-:W-:Y:S01]  /*8be0*/  FMUL R182, R182, R129.reuse ;  /* 0x00000081b6b67220 */ /* 0x080fe20000400000 */
[----:B------:R-:W-:Y:S01]  /*8bf0*/  FMUL R183, R183, R129 ;  /* 0x00000081b7b77220 */ /* 0x000fe20000400000 */
[----:B------:R-:W2:Y:S04]  /*8c00*/  LDL R211, [R1+0x1e8] ;  /* 0x0001e80001d37983 */ /* 0x000ea80000100800 */
[----:B------:R-:W0:Y:S01]  /*8c10*/  SHFL.BFLY PT, R45, R44, 0x1, 0x1f ;  /* 0x0c201f002c2d7f89 */ /* 0x000e2200000e0000 */
[----:B------:R-:W-:Y:S01]  /*8c20*/  FMUL R132, R132, 1.4426950216293334961 ;  /* 0x3fb8aa3b84847820 */ /* 0x000fe20000400000 */
[----:B------:R1:W-:Y:S01]  /*8c30*/  MUFU.EX2 R82, R48 ;  /* 0x0000003000527308 */ /* 0x0003e20000000800 */
[----:B------:R-:W-:Y:S01]  /*8c40*/  FMUL R11, R11, 1.4426950216293334961 ;  /* 0x3fb8aa3b0b0b7820 */ /* 0x000fe20000400000 */
[----:B------:R-:W-:Y:S01]  /*8c50*/  FMUL R49, R49, 1.4426950216293334961 ;  /* 0x3fb8aa3b31317820 */ /* 0x000fe20000400000 */
[----:B------:R-:W-:Y:S01]  /*8c60*/  FMUL R10, R137, 1.4426950216293334961 ;  /* 0x3fb8aa3b890a7820 */ /* 0x000fe20000400000 */
[----:B-1----:R-:W-:-:S04]  /*8c70*/  FADD R48, R65, -R17 ;  /* 0x8000001141307221 */ /* 0x002fc80000000000 */
[----:B------:R-:W-:Y:S01]  /*8c80*/  MUFU.EX2 R227, R132 ;  /* 0x0000008400e37308 */ /* 0x000fe20000000800 */
[----:B------:R-:W-:-:S07]  /*8c90*/  FMUL R48, R48, 1.4426950216293334961 ;  /* 0x3fb8aa3b30307820 */ /* 0x000fce0000400000 */
[----:B------:R1:W-:Y:S01]  /*8ca0*/  MUFU.EX2 R132, R11 ;  /* 0x0000000b00847308 */ /* 0x0003e20000000800 */
[----:B0-----:R-:W-:-:S07]  /*8cb0*/  FMNMX R45, R44, R45, !PT ;  /* 0x0000002d2c2d7209 */ /* 0x001fce0007800000 */
[----:B------:R0:W-:Y:S01]  /*8cc0*/  MUFU.EX2 R137, R49 ;  /* 0x0000003100897308 */ /* 0x0001e20000000800 */
[----:B-1----:R-:W-:Y:S01]  /*8cd0*/  FMUL R11, R143, 1.4426950216293334961 ;  /* 0x3fb8aa3b8f0b7820 */ /* 0x002fe20000400000 */
[----:B------:R-:W-:Y:S01]  /*8ce0*/  FMNMX R143, R45, R190, !PT ;  /* 0x000000be2d8f7209 */ /* 0x000fe20007800000 */
[----:B------:R-:W-:Y:S01]  /*8cf0*/  FMUL R99, R99, 1.4426950216293334961 ;  /* 0x3fb8aa3b63637820 */ /* 0x000fe20000400000 */
[----:B0-----:R-:W-:-:S04]  /*8d00*/  FADD R49, R68, -R17 ;  /* 0x8000001144317221 */ /* 0x001fc80000000000 */
[----:B------:R0:W-:Y:S01]  /*8d10*/  MUFU.EX2 R68, R48 ;  /* 0x0000003000447308 */ /* 0x0001e20000000800 */
[----:B------:R-:W-:Y:S01]  /*8d20*/  FADD R30, R30, -R143 ;  /* 0x8000008f1e1e7221 */ /* 0x000fe20000000000 */
[----:B------:R-:W-:Y:S01]  /*8d30*/  FADD R44, -R17, R191 ;  /* 0x000000bf112c7221 */ /* 0x000fe20000000100 */
[----:B0-----:R-:W-:Y:S02]  /*8d40*/  FADD R48, R69, -R17 ;  /* 0x8000001145307221 */ /* 0x001fe40000000000 */
[----:B------:R-:W-:Y:S02]  /*8d50*/  FMUL R30, R30, 1.4426950216293334961 ;  /* 0x3fb8aa3b1e1e7820 */ /* 0x000fe40000400000 */
[----:B------:R-:W-:Y:S01]  /*8d60*/  FMUL R48, R48, 1.4426950216293334961 ;  /* 0x3fb8aa3b30307820 */ /* 0x000fe20000400000 */
[----:B------:R-:W-:Y:S01]  /*8d70*/  FADD R26, R26, -R143 ;  /* 0x8000008f1a1a7221 */ /* 0x000fe20000000000 */
[----:B------:R-:W-:Y:S01]  /*8d80*/  FMUL R44, R44, 1.4426950216293334961 ;  /* 0x3fb8aa3b2c2c7820 */ /* 0x000fe20000400000 */
[----:B------:R-:W0:Y:S02]  /*8d90*/  MUFU.EX2 R99, R99 ;  /* 0x0000006300637308 */ /* 0x000e240000000800 */
[----:B------:R-:W-:Y:S01]  /*8da0*/  FMUL R26, R26, 1.4426950216293334961 ;  /* 0x3fb8aa3b1a1a7820 */ /* 0x000fe20000400000 */
[----:B------:R-:W-:-:S05]  /*8db0*/  FMUL R22, R146, 1.4426950216293334961 ;  /* 0x3fb8aa3b92167820 */ /* 0x000fca0000400000 */
[----:B------:R-:W-:Y:S01]  /*8dc0*/  MUFU.EX2 R86, R48 ;  /* 0x0000003000567308 */ /* 0x000fe20000000800 */
[--C-:B------:R-:W-:Y:S01]  /*8dd0*/  FADD R27, R27, -R143.reuse ;  /* 0x8000008f1b1b7221 */ /* 0x100fe20000000000 */
[----:B------:R-:W-:-:S06]  /*8de0*/  FADD R34, R34, -R143 ;  /* 0x8000008f22227221 */ /* 0x000fcc0000000000 */
[----:B------:R1:W-:Y:S01]  /*8df0*/  MUFU.EX2 R48, R30 ;  /* 0x0000001e00307308 */ /* 0x0003e20000000800 */
[----:B------:R-:W-:Y:S01]  /*8e00*/  FMUL R27, R27, 1.4426950216293334961 ;  /* 0x3fb8aa3b1b1b7820 */ /* 0x000fe20000400000 */
[----:B------:R-:W-:Y:S01]  /*8e10*/  FMUL R34, R34, 1.4426950216293334961 ;  /* 0x3fb8aa3b22227820 */ /* 0x000fe20000400000 */
[----:B-1----:R-:W-:-:S05]  /*8e20*/  FADD R30, R91, R101 ;  /* 0x000000655b1e7221 */ /* 0x002fca0000000000 */
[----:B------:R-:W1:Y:S01]  /*8e30*/  MUFU.EX2 R90, R90 ;  /* 0x0000005a005a7308 */ /* 0x000e620000000800 */
[----:B------:R-:W-:-:S07]  /*8e40*/  FADD R30, R100, R30 ;  /* 0x0000001e641e7221 */ /* 0x000fce0000000000 */
[----:B------:R-:W-:Y:S01]  /*8e50*/  MUFU.EX2 R146, R44 ;  /* 0x0000002c00927308 */ /* 0x000fe20000000800 */
[----:B------:R-:W-:-:S07]  /*8e60*/  FADD R30, R98, R30 ;  /* 0x0000001e621e7221 */ /* 0x000fce0000000000 */
[----:B------:R3:W-:Y:S02]  /*8e70*/  MUFU.EX2 R44, R26 ;  /* 0x0000001a002c7308 */ /* 0x0007e40000000800 */
[----:B---3--:R-:W-:-:S06]  /*8e80*/  FADD R26, R38, -R143 ;  /* 0x8000008f261a7221 */ /* 0x008fcc0000000000 */
[----:B------:R3:W4:Y:S01]  /*8e90*/  MUFU.EX2 R45, R27 ;  /* 0x0000001b002d7308 */ /* 0x0007220000000800 */
[----:B------:R-:W-:-:S07]  /*8ea0*/  FMUL R26, R26, 1.4426950216293334961 ;  /* 0x3fb8aa3b1a1a7820 */ /* 0x000fce0000400000 */
[----:B------:R5:W-:Y:S01]  /*8eb0*/  MUFU.EX2 R52, R34 ;  /* 0x0000002200347308 */ /* 0x000be20000000800 */
[--C-:B---3--:R-:W-:Y:S01]  /*8ec0*/  FADD R27, R39, -R143.reuse ;  /* 0x8000008f271b7221 */ /* 0x108fe20000000000 */
[----:B------:R-:W-:Y:S06]  /*8ed0*/  STS.U16 [R2+UR21+0x2100], R20 ;  /* 0x0021001402007988 */ /* 0x000fec0008000415 */
[----:B------:R3:W-:Y:S01]  /*8ee0*/  MUFU.EX2 R39, R26 ;  /* 0x0000001a00277308 */ /* 0x0007e20000000800 */
[----:B-----5:R-:W-:Y:S01]  /*8ef0*/  FADD R34, R95, R30 ;  /* 0x0000001e5f227221 */ /* 0x020fe20000000000 */
[----:B------:R5:W-:Y:S03]  /*8f00*/  STS.U16 [R2+UR21+0x2500], R198 ;  /* 0x002500c602007988 */ /* 0x000be60008000415 */
[----:B0-----:R-:W-:Y:S01]  /*8f10*/  FADD R34, R99, R34 ;  /* 0x0000002263227221 */ /* 0x001fe20000000000 */
[----:B------:R-:W-:Y:S01]  /*8f20*/  STS.U16 [R2+UR21+0x2900], R199 ;  /* 0x002900c702007988 */ /* 0x000fe20008000415 */
[----:B---3--:R-:W-:-:S03]  /*8f30*/  FADD R26, R42, -R143 ;  /* 0x8000008f2a1a7221 */ /* 0x008fc60000000000 */
[----:B------:R-:W-:Y:S01]  /*8f40*/  STS.U16 [R2+UR21+0x2d00], R200 ;  /* 0x002d00c802007988 */ /* 0x000fe20008000415 */
[----:B------:R-:W-:Y:S01]  /*8f50*/  FADD R43, R43, -R143 ;  /* 0x8000008f2b2b7221 */ /* 0x000fe20000000000 */
[----:B------:R-:W-:Y:S02]  /*8f60*/  FMUL R26, R26, 1.4426950216293334961 ;  /* 0x3fb8aa3b1a1a7820 */ /* 0x000fe40000400000 */
[----:B------:R-:W-:Y:S01]  /*8f70*/  STS.U16 [R3+UR21+0x2180], R201 ;  /* 0x002180c903007988 */ /* 0x000fe20008000415 */
[----:B-1----:R-:W-:-:S03]  /*8f80*/  FADD R196, R90, R34 ;  /* 0x000000225ac47221 */ /* 0x002fc60000000000 */
[----:B------:R-:W-:Y:S01]  /*8f90*/  STS.U16 [R3+UR21+0x2580], R187 ;  /* 0x002580bb03007988 */ /* 0x000fe20008000415 */
[----:B------:R-:W-:-:S03]  /*8fa0*/  FMUL R73, R147, 1.4426950216293334961 ;  /* 0x3fb8aa3b93497820 */ /* 0x000fc60000400000 */
[----:B------:R0:W-:Y:S01]  /*8fb0*/  STS.U16 [R3+UR21+0x2980], R186 ;  /* 0x002980ba03007988 */ /* 0x0001e20008000415 */
[----:B------:R-:W-:-:S03]  /*8fc0*/  FADD R34, R103, R104 ;  /* 0x0000006867227221 */ /* 0x000fc60000000000 */
[----:B------:R1:W-:Y:S01]  /*8fd0*/  STS.U16 [R3+UR21+0x2d80], R15 ;  /* 0x002d800f03007988 */ /* 0x0003e20008000415 */
[----:B------:R3:W-:Y:S03]  /*8fe0*/  MUFU.EX2 R147, R26 ;  /* 0x0000001a00937308 */ /* 0x0007e60000000800 */
[----:B------:R-:W-:Y:S04]  /*8ff0*/  STS.U16 [R4+UR21+0x2200], R210 ;  /* 0x002200d204007988 */ /* 0x000fe80008000415 */
[----:B------:R-:W-:Y:S04]  /*9000*/  STS.U16 [R4+UR21+0x2600], R209 ;  /* 0x002600d104007988 */ /* 0x000fe80008000415 */
[----:B------:R-:W-:Y:S04]  /*9010*/  STS.U16 [R4+UR21+0x2a00], R220 ;  /* 0x002a00dc04007988 */ /* 0x000fe80008000415 */
[----:B------:R-:W-:Y:S01]  /*9020*/  STS.U16 [R4+UR21+0x2e00], R208 ;  /* 0x002e00d004007988 */ /* 0x000fe20008000415 */
[----:B---3--:R-:W-:-:S03]  /*9030*/  FADD R26, R61, -R143 ;  /* 0x8000008f3d1a7221 */ /* 0x008fc60000000000 */
[----:B------:R-:W-:Y:S04]  /*9040*/  STS.U16 [R5+UR21+0x2280], R222 ;  /* 0x002280de05007988 */ /* 0x000fe80008000415 */
[----:B------:R-:W-:Y:S04]  /*9050*/  STS.U16 [R5+UR21+0x2680], R221 ;  /* 0x002680dd05007988 */ /* 0x000fe80008000415 */
[----:B------:R-:W-:Y:S04]  /*9060*/  STS.U16 [R5+UR21+0x2a80], R216 ;  /* 0x002a80d805007988 */ /* 0x000fe80008000415 */
[----:B----4-:R-:W-:Y:S01]  /*9070*/  STS.U16 [R5+UR21+0x2e80], R219 ;  /* 0x002e80db05007988 */ /* 0x010fe20008000415 */
[----:B------:R-:W-:-:S03]  /*9080*/  FMUL R43, R43, 1.4426950216293334961 ;  /* 0x3fb8aa3b2b2b7820 */ /* 0x000fc60000400000 */
[----:B------:R-:W-:Y:S04]  /*9090*/  STS.U16 [R6+UR21+0x2300], R204 ;  /* 0x002300cc06007988 */ /* 0x000fe80008000415 */
[----:B------:R-:W-:Y:S04]  /*90a0*/  STS.U16 [R6+UR21+0x2700], R218 ;  /* 0x002700da06007988 */ /* 0x000fe80008000415 */
[----:B------:R-:W-:Y:S04]  /*90b0*/  STS.U16 [R6+UR21+0x2b00], R217 ;  /* 0x002b00d906007988 */ /* 0x000fe80008000415 */
[----:B------:R-:W-:Y:S01]  /*90c0*/  STS.U16 [R6+UR21+0x2f00], R212 ;  /* 0x002f00d406007988 */ /* 0x000fe20008000415 */
[----:B------:R-:W-:-:S03]  /*90d0*/  FADD R31, R31, -R143 ;  /* 0x8000008f1f1f7221 */ /* 0x000fc60000000000 */
[----:B------:R-:W-:Y:S01]  /*90e0*/  STS.U16 [R7+UR21+0x2380], R215 ;  /* 0x002380d707007988 */ /* 0x000fe20008000415 */
[----:B------:R-:W-:-:S03]  /*90f0*/  FMUL R27, R27, 1.4426950216293334961 ;  /* 0x3fb8aa3b1b1b7820 */ /* 0x000fc60000400000 */
[----:B------:R-:W-:Y:S01]  /*9100*/  STS.U16 [R7+UR21+0x2780], R202 ;  /* 0x002780ca07007988 */ /* 0x000fe20008000415 */
[----:B------:R-:W-:-:S03]  /*9110*/  FADD R34, R105, R34 ;  /* 0x0000002269227221 */ /* 0x000fc60000000000 */
[----:B------:R-:W-:Y:S04]  /*9120*/  STS.U16 [R7+UR21+0x2b80], R214 ;  /* 0x002b80d607007988 */ /* 0x000fe80008000415 */
[----:B------:R-:W-:Y:S01]  /*9130*/  STS.U16 [R7+UR21+0x2f80], R213 ;  /* 0x002f80d507007988 */ /* 0x000fe20008000415 */
[----:B------:R3:W-:Y:S06]  /*9140*/  MEMBAR.ALL.CTA ;  /* 0x0000000000007992 */ /* 0x0007ec0000008000 */
[----:B---3--:R-:W3:Y:S01]  /*9150*/  FENCE.VIEW.ASYNC.S ;  /* 0x00000000000073c6 */ /* 0x008ee20000000000 */
[----:B------:R-:W-:Y:S01]  /*9160*/  FMUL R74, R148, 1.4426950216293334961 ;  /* 0x3fb8aa3b944a7820 */ /* 0x000fe20000400000 */
[----:B------:R-:W-:Y:S01]  /*9170*/  FMUL R49, R49, 1.4426950216293334961 ;  /* 0x3fb8aa3b31317820 */ /* 0x000fe20000400000 */
[----:B------:R-:W-:Y:S01]  /*9180*/  FMUL R26, R26, 1.4426950216293334961 ;  /* 0x3fb8aa3b1a1a7820 */ /* 0x000fe20000400000 */
[----:B------:R4:W-:Y:S01]  /*9190*/  MUFU.EX2 R148, R43 ;  /* 0x0000002b00947308 */ /* 0x0009e20000000800 */
[--C-:B------:R-:W-:Y:S01]  /*91a0*/  FADD R37, R37, -R143.reuse ;  /* 0x8000008f25257221 */ /* 0x100fe20000000000 */
[----:B------:R-:W-:Y:S01]  /*91b0*/  FMUL R31, R31, 1.4426950216293334961 ;  /* 0x3fb8aa3b1f1f7820 */ /* 0x000fe20000400000 */
[----:B------:R-:W-:Y:S01]  /*91c0*/  FADD R35, R35, -R143 ;  /* 0x8000008f23237221 */ /* 0x000fe20000000000 */
[----:B------:R-:W-:Y:S01]  /*91d0*/  FMUL R115, R115, 1.4426950216293334961 ;  /* 0x3fb8aa3b73737820 */ /* 0x000fe20000400000 */
[----:B------:R-:W-:-:S03]  /*91e0*/  FMUL R37, R37, 1.4426950216293334961 ;  /* 0x3fb8aa3b25257820 */ /* 0x000fc60000400000 */
[----:B------:R5:W-:Y:S01]  /*91f0*/  MUFU.EX2 R42, R27 ;  /* 0x0000001b002a7308 */ /* 0x000be20000000800 */
[----:B----4-:R-:W-:Y:S01]  /*9200*/  FADD R43, R107, R34 ;  /* 0x000000226b2b7221 */ /* 0x010fe20000000000 */
[----:B------:R-:W-:Y:S01]  /*9210*/  FMUL R97, R97, 1.4426950216293334961 ;  /* 0x3fb8aa3b61617820 */ /* 0x000fe20000400000 */
[----:B------:R-:W-:Y:S02]  /*9220*/  FMUL R35, R35, 1.4426950216293334961 ;  /* 0x3fb8aa3b23237820 */ /* 0x000fe40000400000 */
[----:B------:R-:W-:Y:S01]  /*9230*/  FADD R43, R33, R43 ;  /* 0x0000002b212b7221 */ /* 0x000fe20000000000 */
[----:B-----5:R-:W-:Y:S02]  /*9240*/  FADD R27, R63, -R143 ;  /* 0x8000008f3f1b7221 */ /* 0x020fe40000000000 */
[----:B------:R-:W-:Y:S01]  /*9250*/  MUFU.EX2 R69, R49 ;  /* 0x0000003100457308 */ /* 0x000fe20000000800 */
[----:B------:R-:W-:Y:S01]  /*9260*/  FMUL R125, R125, 1.4426950216293334961 ;  /* 0x3fb8aa3b7d7d7820 */ /* 0x000fe20000400000 */
[----:B------:R-:W-:Y:S01]  /*9270*/  FMUL R133, R133, 1.4426950216293334961 ;  /* 0x3fb8aa3b85857820 */ /* 0x000fe20000400000 */
[----:B------:R-:W-:-:S05]  /*9280*/  FMUL R27, R27, 1.4426950216293334961 ;  /* 0x3fb8aa3b1b1b7820 */ /* 0x000fca0000400000 */
[----:B------:R4:W-:Y:S01]  /*9290*/  MUFU.EX2 R63, R26 ;  /* 0x0000001a003f7308 */ /* 0x0009e20000000800 */
[----:B------:R-:W-:Y:S01]  /*92a0*/  FMUL R116, R116, 1.4426950216293334961 ;  /* 0x3fb8aa3b74747820 */ /* 0x000fe20000400000 */
[----:B------:R-:W-:Y:S01]  /*92b0*/  FMUL R114, R114, 1.4426950216293334961 ;  /* 0x3fb8aa3b72727820 */ /* 0x000fe20000400000 */
[----:B------:R-:W-:-:S05]  /*92c0*/  FMUL R117, R117, 1.4426950216293334961 ;  /* 0x3fb8aa3b75757820 */ /* 0x000fca0000400000 */
[----:B------:R-:W5:Y:S01]  /*92d0*/  MUFU.EX2 R49, R31 ;  /* 0x0000001f00317308 */ /* 0x000f620000000800 */
[----:B----4-:R-:W-:Y:S01]  /*92e0*/  FADD R26, R70, -R143 ;  /* 0x8000008f461a7221 */ /* 0x010fe20000000000 */
[----:B------:R-:W-:-:S03]  /*92f0*/  FMUL R124, R124, 1.4426950216293334961 ;  /* 0x3fb8aa3b7c7c7820 */ /* 0x000fc60000400000 */
[----:B------:R-:W-:-:S03]  /*9300*/  FMUL R26, R26, 1.4426950216293334961 ;  /* 0x3fb8aa3b1a1a7820 */ /* 0x000fc60000400000 */
[----:B------:R4:W-:Y:S01]  /*9310*/  MUFU.EX2 R198, R37 ;  /* 0x0000002500c67308 */ /* 0x0009e20000000800 */
[----:B------:R-:W-:Y:S01]  /*9320*/  FMUL R128, R128, 1.4426950216293334961 ;  /* 0x3fb8aa3b80807820 */ /* 0x000fe20000400000 */
[--C-:B------:R-:W-:Y:S01]  /*9330*/  FADD R197, R197, -R143.reuse ;  /* 0x8000008fc5c57221 */ /* 0x100fe20000000000 */
[--C-:B------:R-:W-:Y:S01]  /*9340*/  FADD R46, R46, -R143.reuse ;  /* 0x8000008f2e2e7221 */ /* 0x100fe20000000000 */
[--C-:B------:R-:W-:Y:S01]  /*9350*/  FADD R47, R47, -R143.reuse ;  /* 0x8000008f2f2f7221 */ /* 0x100fe20000000000 */
[----:B------:R-:W-:-:S03]  /*9360*/  FADD R50, R50, -R143 ;  /* 0x8000008f32327221 */ /* 0x000fc60000000000 */
[----:B------:R0:W-:Y:S01]  /*9370*/  MUFU.EX2 R85, R115 ;  /* 0x0000007300557308 */ /* 0x0001e20000000800 */
[C---:B----4-:R-:W-:Y:S01]  /*9380*/  FADD R37, R36.reuse, R43 ;  /* 0x0000002b24257221 */ /* 0x050fe20000000000 */
[----:B------:R-:W-:Y:S01]  /*9390*/  F2FP.F16.F32.PACK_AB R36, R36, R33 ;  /* 0x000000212424723e */ /* 0x000fe200000000ff */
[--C-:B------:R-:W-:Y:S01]  /*93a0*/  FADD R51, R51, -R143.reuse ;  /* 0x8000008f33337221 */ /* 0x100fe20000000000 */
[----:B------:R-:W-:Y:S01]  /*93b0*/  F2FP.F16.F32.PACK_AB R33, R45, R44 ;  /* 0x0000002c2d21723e */ /* 0x000fe200000000ff */
[--C-:B------:R-:W-:Y:S01]  /*93c0*/  FADD R66, R66, -R143.reuse ;  /* 0x8000008f42427221 */ /* 0x100fe20000000000 */
[----:B------:R-:W-:Y:S02]  /*93d0*/  FADD R24, R24, -R143 ;  /* 0x8000008f18187221 */ /* 0x000fe40000000000 */
[----:B------:R4:W-:Y:S01]  /*93e0*/  MUFU.EX2 R38, R35 ;  /* 0x0000002300267308 */ /* 0x0009e20000000800 */
[----:B0-----:R-:W-:Y:S01]  /*93f0*/  FMUL R115, R123, 1.4426950216293334961 ;  /* 0x3fb8aa3b7b737820 */ /* 0x001fe20000400000 */
[----:B------:R-:W-:Y:S01]  /*9400*/  FMUL R123, R139, 1.4426950216293334961 ;  /* 0x3fb8aa3b8b7b7820 */ /* 0x000fe20000400000 */
[----:B------:R-:W-:Y:S01]  /*9410*/  FADD R139, R203, -R17 ;  /* 0x80000011cb8b7221 */ /* 0x000fe20000000000 */
[--C-:B------:R-:W-:Y:S01]  /*9420*/  FADD R28, R28, -R143.reuse ;  /* 0x8000008f1c1c7221 */ /* 0x100fe20000000000 */
[--C-:B------:R-:W-:Y:S01]  /*9430*/  FADD R30, R29, -R143.reuse ;  /* 0x8000008f1d1e7221 */ /* 0x100fe20000000000 */
[----:B------:R-:W-:-:S02]  /*9440*/  FADD R32, R32, -R143 ;  /* 0x8000008f20207221 */ /* 0x000fc40000000000 */
[----:B------:R0:W-:Y:S01]  /*9450*/  MUFU.EX2 R236, R125 ;  /* 0x0000007d00ec7308 */ /* 0x0001e20000000800 */
[----:B----4-:R-:W-:Y:S01]  /*9460*/  FADD R35, R44, R45 ;  /* 0x0000002d2c237221 */ /* 0x010fe20000000000 */
[----:B------:R-:W-:Y:S01]  /*9470*/  FADD R44, -R143, R190 ;  /* 0x000000be8f2c7221 */ /* 0x000fe20000000100 */
[----:B------:R-:W-:Y:S01]  /*9480*/  FMUL R76, R76, 1.4426950216293334961 ;  /* 0x3fb8aa3b4c4c7820 */ /* 0x000fe20000400000 */
[--C-:B------:R-:W-:Y:S01]  /*9490*/  FADD R54, R54, -R143.reuse ;  /* 0x8000008f36367221 */ /* 0x100fe20000000000 */
[----:B------:R-:W-:-:S03]  /*94a0*/  FADD R55, R55, -R143 ;  /* 0x8000008f37377221 */ /* 0x000fc60000000000 */
[----:B------:R4:W-:Y:S01]  /*94b0*/  MUFU.EX2 R226, R133 ;  /* 0x0000008500e27308 */ /* 0x0009e20000000800 */
[----:B0-----:R-:W-:Y:S01]  /*94c0*/  FADD R125, R142, -R72 ;  /* 0x800000488e7d7221 */ /* 0x001fe20000000000 */
[--C-:B------:R-:W-:Y:S01]  /*94d0*/  FADD R58, R58, -R143.reuse ;  /* 0x8000008f3a3a7221 */ /* 0x100fe20000000000 */
[--C-:B------:R-:W-:Y:S01]  /*94e0*/  FADD R59, R59, -R143.reuse ;  /* 0x8000008f3b3b7221 */ /* 0x100fe20000000000 */
[--C-:B------:R-:W-:Y:S01]  /*94f0*/  FADD R67, R67, -R143.reuse ;  /* 0x8000008f43437221 */ /* 0x100fe20000000000 */
[----:B------:R-:W-:-:S03]  /*9500*/  FADD R88, R88, -R143 ;  /* 0x8000008f58587221 */ /* 0x000fc60000000000 */
[----:B------:R0:W-:Y:S01]  /*9510*/  MUFU.EX2 R186, R27 ;  /* 0x0000001b00ba7308 */ /* 0x0001e20000000800 */
[----:B----4-:R-:W-:Y:S01]  /*9520*/  FADD R133, R140, -R8 ;  /* 0x800000088c857221 */ /* 0x010fe20000000000 */
[----:B------:R-:W-:Y:S01]  /*9530*/  FADD R41, R41, -R143 ;  /* 0x8000008f29297221 */ /* 0x000fe20000000000 */
[----:B------:R-:W-:Y:S01]  /*9540*/  FMUL R71, R144, 1.4426950216293334961 ;  /* 0x3fb8aa3b90477820 */ /* 0x000fe20000400000 */
[----:B------:R-:W-:-:S04]  /*9550*/  FMUL R189, R197, 1.4426950216293334961 ;  /* 0x3fb8aa3bc5bd7820 */ /* 0x000fc80000400000 */
[----:B------:R-:W4:Y:S01]  /*9560*/  MUFU.EX2 R97, R97 ;  /* 0x0000006100617308 */ /* 0x000f220000000800 */
[----:B0-----:R-:W-:Y:S01]  /*9570*/  FADD R27, R25, -R143 ;  /* 0x8000008f191b7221 */ /* 0x001fe20000000000 */
[----:B------:R-:W-:Y:S01]  /*9580*/  FMUL R136, R136, 1.4426950216293334961 ;  /* 0x3fb8aa3b88887820 */ /* 0x000fe20000400000 */
[----:B------:R-:W-:Y:S01]  /*9590*/  FMUL R133, R133, 1.4426950216293334961 ;  /* 0x3fb8aa3b85857820 */ /* 0x000fe20000400000 */
[----:B------:R-:W-:-:S04]  /*95a0*/  FMUL R120, R120, 1.4426950216293334961 ;  /* 0x3fb8aa3b78787820 */ /* 0x000fc80000400000 */
[----:B------:R0:W-:Y:S01]  /*95b0*/  MUFU.EX2 R187, R26 ;  /* 0x0000001a00bb7308 */ /* 0x0001e20000000800 */
[----:B------:R-:W-:Y:S01]  /*95c0*/  FMUL R125, R125, 1.4426950216293334961 ;  /* 0x3fb8aa3b7d7d7820 */ /* 0x000fe20000400000 */
[----:B------:R-:W-:Y:S01]  /*95d0*/  FMUL R78, R53, 1.4426950216293334961 ;  /* 0x3fb8aa3b354e7820 */ /* 0x000fe20000400000 */
[----:B------:R-:W-:Y:S01]  /*95e0*/  FMUL R79, R79, 1.4426950216293334961 ;  /* 0x3fb8aa3b4f4f7820 */ /* 0x000fe20000400000 */
[----:B------:R-:W-:Y:S01]  /*95f0*/  FMUL R87, R94, 1.4426950216293334961 ;  /* 0x3fb8aa3b5e577820 */ /* 0x000fe20000400000 */
[----:B------:R-:W-:-:S03]  /*9600*/  FMUL R139, R139, 1.4426950216293334961 ;  /* 0x3fb8aa3b8b8b7820 */ /* 0x000fc60000400000 */
[----:B------:R1:W-:Y:S01]  /*9610*/  MUFU.EX2 R241, R116 ;  /* 0x0000007400f17308 */ /* 0x0003e20000000800 */
[----:B0-----:R-:W-:Y:S01]  /*9620*/  FADD R26, R89, R224 ;  /* 0x000000e0591a7221 */ /* 0x001fe20000000000 */
[----:B------:R-:W-:Y:S01]  /*9630*/  FMUL R140, R228, 1.4426950216293334961 ;  /* 0x3fb8aa3be48c7820 */ /* 0x000fe20000400000 */
[----:B------:R-:W-:Y:S01]  /*9640*/  FMUL R142, R230, 1.4426950216293334961 ;  /* 0x3fb8aa3be68e7820 */ /* 0x000fe20000400000 */
[----:B------:R-:W-:Y:S01]  /*9650*/  FMUL R144, R231, 1.4426950216293334961 ;  /* 0x3fb8aa3be7907820 */ /* 0x000fe20000400000 */
[----:B------:R-:W-:-:S03]  /*9660*/  FMUL R18, R46, 1.4426950216293334961 ;  /* 0x3fb8aa3b2e127820 */ /* 0x000fc60000400000 */
[----:B------:R0:W-:Y:S01]  /*9670*/  MUFU.EX2 R84, R114 ;  /* 0x0000007200547308 */ /* 0x0001e20000000800 */
[----:B-1----:R-:W-:Y:S01]  /*9680*/  FMUL R116, R126, 1.4426950216293334961 ;  /* 0x3fb8aa3b7e747820 */ /* 0x002fe20000400000 */
[----:B------:R-:W-:Y:S01]  /*9690*/  FMUL R126, R145, 1.4426950216293334961 ;  /* 0x3fb8aa3b917e7820 */ /* 0x000fe20000400000 */
[----:B------:R-:W-:Y:S01]  /*96a0*/  FMUL R145, R194, 1.4426950216293334961 ;  /* 0x3fb8aa3bc2917820 */ /* 0x000fe20000400000 */
[----:B------:R-:W-:Y:S01]  /*96b0*/  FMUL R19, R47, 1.4426950216293334961 ;  /* 0x3fb8aa3b2f137820 */ /* 0x000fe20000400000 */
[----:B------:R-:W-:Y:S01]  /*96c0*/  FMUL R21, R50, 1.4426950216293334961 ;  /* 0x3fb8aa3b32157820 */ /* 0x000fe20000400000 */
[----:B------:R-:W-:Y:S02]  /*96d0*/  FMUL R20, R51, 1.4426950216293334961 ;  /* 0x3fb8aa3b33147820 */ /* 0x000fe40000400000 */
[----:B------:R1:W-:Y:S01]  /*96e0*/  MUFU.EX2 R240, R117 ;  /* 0x0000007500f07308 */ /* 0x0003e20000000800 */
[----:B0-----:R-:W-:Y:S01]  /*96f0*/  FMUL R114, R122, 1.4426950216293334961 ;  /* 0x3fb8aa3b7a727820 */ /* 0x001fe20000400000 */
[----:B------:R-:W-:Y:S01]  /*9700*/  FMUL R122, R138, 1.4426950216293334961 ;  /* 0x3fb8aa3b8a7a7820 */ /* 0x000fe20000400000 */
[----:B------:R-:W-:Y:S01]  /*9710*/  FMUL R138, R151, 1.4426950216293334961 ;  /* 0x3fb8aa3b978a7820 */ /* 0x000fe20000400000 */
[----:B------:R-:W-:Y:S01]  /*9720*/  FMUL R15, R66, 1.4426950216293334961 ;  /* 0x3fb8aa3b420f7820 */ /* 0x000fe20000400000 */
[----:B------:R-:W-:Y:S01]  /*9730*/  FMUL R191, R24, 1.4426950216293334961 ;  /* 0x3fb8aa3b18bf7820 */ /* 0x000fe20000400000 */
[----:B------:R-:W-:-:S02]  /*9740*/  FMUL R192, R27, 1.4426950216293334961 ;  /* 0x3fb8aa3b1bc07820 */ /* 0x000fc40000400000 */
        /* <DEDUP_REMOVED lines=10> */
[----:B------:R-:W-:Y:S01]  /*97f0*/  FADD R26, R223, R26 ;  /* 0x0000001adf1a7221 */ /* 0x000fe20000000000 */
[----:B------:R-:W-:Y:S01]  /*9800*/  FMUL R108, R108, 1.4426950216293334961 ;  /* 0x3fb8aa3b6c6c7820 */ /* 0x000fe20000400000 */
[----:B------:R-:W-:Y:S01]  /*9810*/  FMUL R109, R109, 1.4426950216293334961 ;  /* 0x3fb8aa3b6d6d7820 */ /* 0x000fe20000400000 */
[----:B------:R-:W-:-:S02]  /*9820*/  FMUL R110, R110, 1.4426950216293334961 ;  /* 0x3fb8aa3b6e6e7820 */ /* 0x000fc40000400000 */
[----:B------:R-:W0:Y:S01]  /*9830*/  MUFU.EX2 R92, R92 ;  /* 0x0000005c005c7308 */ /* 0x000e220000000800 */
[----:B-1----:R-:W-:Y:S01]  /*9840*/  FMUL R128, R150, 1.4426950216293334961 ;  /* 0x3fb8aa3b96807820 */ /* 0x002fe20000400000 */
[----:B------:R-:W-:Y:S01]  /*9850*/  FMUL R111, R111, 1.4426950216293334961 ;  /* 0x3fb8aa3b6f6f7820 */ /* 0x000fe20000400000 */
        /* <DEDUP_REMOVED lines=8> */
[----:B------:R-:W-:Y:S01]  /*98e0*/  FADD R35, R48, R35 ;  /* 0x0000002330237221 */ /* 0x000fe20000000000 */
[----:B------:R-:W-:Y:S01]  /*98f0*/  FMUL R41, R41, 1.4426950216293334961 ;  /* 0x3fb8aa3b29297820 */ /* 0x000fe20000400000 */
[----:B------:R-:W1:Y:S01]  /*9900*/  MUFU.EX2 R76, R76 ;  /* 0x0000004c004c7308 */ /* 0x000e620000000800 */
[----:B------:R-:W-:Y:S01]  /*9910*/  FADD R27, R225, R26 ;  /* 0x0000001ae11b7221 */ /* 0x000fe20000000000 */
[----:B-----5:R-:W-:-:S06]  /*9920*/  FADD R35, R49, R35 ;  /* 0x0000002331237221 */ /* 0x020fcc0000000000 */
[----:B------:R-:W5:Y:S01]  /*9930*/  MUFU.EX2 R201, R44 ;  /* 0x0000002c00c97308 */ /* 0x000f620000000800 */
[----:B------:R-:W-:Y:S01]  /*9940*/  FADD R31, R93, R27 ;  /* 0x0000001b5d1f7221 */ /* 0x000fe20000000000 */
[----:B------:R-:W-:-:S06]  /*9950*/  FADD R43, R52, R35 ;  /* 0x00000023342b7221 */ /* 0x000fcc0000000000 */
[----:B------:R-:W-:Y:S01]  /*9960*/  MUFU.EX2 R245, R108 ;  /* 0x0000006c00f57308 */ /* 0x000fe20000000800 */
[----:B----4-:R-:W-:-:S07]  /*9970*/  FADD R31, R97, R31 ;  /* 0x0000001f611f7221 */ /* 0x010fce0000000000 */
[----:B------:R-:W4:Y:S08]  /*9980*/  MUFU.EX2 R244, R109 ;  /* 0x0000006d00f47308 */ /* 0x000f300000000800 */
[----:B------:R-:W-:Y:S08]  /*9990*/  MUFU.EX2 R234, R234 ;  /* 0x000000ea00ea7308 */ /* 0x000ff00000000800 */
        /* <DEDUP_REMOVED lines=8> */
[----:B------:R-:W3:Y:S08]  /*9a20*/  MUFU.EX2 R81, R111 ;  /* 0x0000006f00517308 */ /* 0x000ef00000000800 */
[----:B------:R-:W2:Y:S08]  /*9a30*/  MUFU.EX2 R113, R113 ;  /* 0x0000007100717308 */ /* 0x000eb00000000800 */
[----:B------:R-:W-:Y:S08]  /*9a40*/  MUFU.EX2 R114, R114 ;  /* 0x0000007200727308 */ /* 0x000ff00000000800 */
        /* <DEDUP_REMOVED lines=37> */
[----:B------:R-:W2:Y:S08]  /*9ca0*/  MUFU.EX2 R188, R88 ;  /* 0x0000005800bc7308 */ /* 0x000eb00000000800 */
[----:B------:R-:W-:Y:S08]  /*9cb0*/  MUFU.EX2 R189, R189 ;  /* 0x000000bd00bd7308 */ /* 0x000ff00000000800 */
[----:B------:R-:W2:Y:S08]  /*9cc0*/  MUFU.EX2 R191, R191 ;  /* 0x000000bf00bf7308 */ /* 0x000eb00000000800 */
[----:B------:R-:W-:Y:S08]  /*9cd0*/  MUFU.EX2 R192, R192 ;  /* 0x000000c000c07308 */ /* 0x000ff00000000800 */
[----:B------:R-:W2:Y:S08]  /*9ce0*/  MUFU.EX2 R193, R193 ;  /* 0x000000c100c17308 */ /* 0x000eb00000000800 */
[----:B------:R-:W-:Y:S08]  /*9cf0*/  MUFU.EX2 R195, R195 ;  /* 0x000000c300c37308 */ /* 0x000ff00000000800 */
[----:B------:R-:W2:Y:S08]  /*9d00*/  MUFU.EX2 R197, R197 ;  /* 0x000000c500c57308 */ /* 0x000eb00000000800 */
[----:B------:R4:W2:Y:S01]  /*9d10*/  MUFU.EX2 R190, R41 ;  /* 0x0000002900be7308 */ /* 0x0008a20000000800 */
[----:B------:R-:W-:Y:S01]  /*9d20*/  FADD R43, R38, R43 ;  /* 0x0000002b262b7221 */ /* 0x000fe20000000000 */
[----:B0-----:R-:W-:Y:S01]  /*9d30*/  FADD R31, R92, R31 ;  /* 0x0000001f5c1f7221 */ /* 0x001fe20000000000 */
[----:B------:R-:W-:-:S02]  /*9d40*/  FADD R199, R106, R37 ;  /* 0x000000256ac77221 */ /* 0x000fc40000000000 */
[----:B------:R-:W-:Y:S01]  /*9d50*/  FADD R43, R39, R43 ;  /* 0x0000002b272b7221 */ /* 0x000fe20000000000 */
[----:B------:R-:W-:Y:S01]  /*9d60*/  FADD R194, R96, R31 ;  /* 0x0000001f60c27221 */ /* 0x000fe20000000000 */
[----:B------:R-:W-:Y:S01]  /*9d70*/  F2FP.F16.F32.PACK_AB R37, R38, R52 ;  /* 0x000000342625723e */ /* 0x000fe200000000ff */
[-C--:B-1----:R-:W-:Y:S01]  /*9d80*/  FMUL R168, R168, R76.reuse ;  /* 0x0000004ca8a87220 */ /* 0x082fe20000400000 */
[-C--:B------:R-:W-:Y:S01]  /*9d90*/  FMUL R169, R169, R76.reuse ;  /* 0x0000004ca9a97220 */ /* 0x080fe20000400000 */
[-C--:B------:R-:W-:Y:S01]  /*9da0*/  FMUL R172, R172, R76.reuse ;  /* 0x0000004cacac7220 */ /* 0x080fe20000400000 */
[-C--:B------:R-:W-:Y:S01]  /*9db0*/  FMUL R173, R173, R76.reuse ;  /* 0x0000004cadad7220 */ /* 0x080fe20000400000 */
[-C--:B------:R-:W-:Y:S01]  /*9dc0*/  FMUL R176, R176, R76.reuse ;  /* 0x0000004cb0b07220 */ /* 0x080fe20000400000 */
[-C--:B------:R-:W-:Y:S01]  /*9dd0*/  FMUL R177, R177, R76.reuse ;  /* 0x0000004cb1b17220 */ /* 0x080fe20000400000 */
[-C--:B------:R-:W-:Y:S01]  /*9de0*/  FMUL R180, R180, R76.reuse ;  /* 0x0000004cb4b47220 */ /* 0x080fe20000400000 */
[----:B------:R-:W-:Y:S01]  /*9df0*/  FMUL R181, R181, R76 ;  /* 0x0000004cb5b57220 */ /* 0x000fe20000400000 */
[-C--:B------:R-:W-:Y:S01]  /*9e00*/  FMUL R152, R152, R146.reuse ;  /* 0x0000009298987220 */ /* 0x080fe20000400000 */
[-C--:B------:R-:W-:Y:S01]  /*9e10*/  FMUL R153, R153, R146.reuse ;  /* 0x0000009299997220 */ /* 0x080fe20000400000 */
[-C--:B------:R-:W-:Y:S01]  /*9e20*/  FMUL R156, R156, R146.reuse ;  /* 0x000000929c9c7220 */ /* 0x080fe20000400000 */
[-C--:B------:R-:W-:Y:S01]  /*9e30*/  FMUL R157, R157, R146.reuse ;  /* 0x000000929d9d7220 */ /* 0x080fe20000400000 */
[-C--:B------:R-:W-:Y:S01]  /*9e40*/  FMUL R160, R160, R146.reuse ;  /* 0x00000092a0a07220 */ /* 0x080fe20000400000 */
[-C--:B------:R-:W-:Y:S01]  /*9e50*/  FMUL R161, R161, R146.reuse ;  /* 0x00000092a1a17220 */ /* 0x080fe20000400000 */
[-C--:B------:R-:W-:Y:S01]  /*9e60*/  FMUL R164, R164, R146.reuse ;  /* 0x00000092a4a47220 */ /* 0x080fe20000400000 */
[----:B------:R-:W-:Y:S01]  /*9e70*/  FMUL R165, R165, R146 ;  /* 0x00000092a5a57220 */ /* 0x000fe20000400000 */
[-C--:B-----5:R-:W-:Y:S01]  /*9e80*/  FMUL R154, R154, R201.reuse ;  /* 0x000000c99a9a7220 */ /* 0x0a0fe20000400000 */
[-C--:B------:R-:W-:Y:S01]  /*9e90*/  FMUL R155, R155, R201.reuse ;  /* 0x000000c99b9b7220 */ /* 0x080fe20000400000 */
[-C--:B------:R-:W-:Y:S01]  /*9ea0*/  FMUL R158, R158, R201.reuse ;  /* 0x000000c99e9e7220 */ /* 0x080fe20000400000 */
[-C--:B------:R-:W-:Y:S01]  /*9eb0*/  FMUL R159, R159, R201.reuse ;  /* 0x000000c99f9f7220 */ /* 0x080fe20000400000 */
[-C--:B------:R-:W-:Y:S01]  /*9ec0*/  FMUL R162, R162, R201.reuse ;  /* 0x000000c9a2a27220 */ /* 0x080fe20000400000 */
[-C--:B------:R-:W-:Y:S01]  /*9ed0*/  FMUL R163, R163, R201.reuse ;  /* 0x000000c9a3a37220 */ /* 0x080fe20000400000 */
[-C--:B------:R-:W-:Y:S01]  /*9ee0*/  FMUL R166, R166, R201.reuse ;  /* 0x000000c9a6a67220 */ /* 0x080fe20000400000 */
[----:B------:R-:W-:Y:S01]  /*9ef0*/  FMUL R167, R167, R201 ;  /* 0x000000c9a7a77220 */ /* 0x000fe20000400000 */
[----:B------:R-:W-:Y:S01]  /*9f00*/  F2FP.F16.F32.PACK_AB R24, R224, R89 ;  /* 0x00000059e018723e */ /* 0x000fe200000000ff */
[----:B------:R-:W-:Y:S01]  /*9f10*/  FADD R196, R102, R196 ;  /* 0x000000c466c47221 */ /* 0x000fe20000000000 */
[----:B------:R-:W-:Y:S01]  /*9f20*/  F2FP.F16.F32.PACK_AB R25, R101, R91 ;  /* 0x0000005b6519723e */ /* 0x000fe200000000ff */
[----:B------:R-:W-:Y:S01]  /*9f30*/  FADD R199, R40, R199 ;  /* 0x000000c728c77221 */ /* 0x000fe20000000000 */
[----:B------:R-:W-:Y:S01]  /*9f40*/  F2FP.F16.F32.PACK_AB R27, R98, R100 ;  /* 0x00000064621b723e */ /* 0x000fe200000000ff */
[----:B------:R-:W-:Y:S01]  /*9f50*/  FADD R200, R42, R43 ;  /* 0x0000002b2ac87221 */ /* 0x000fe20000000000 */
[----:B------:R-:W-:-:S02]  /*9f60*/  F2FP.F16.F32.PACK_AB R28, R97, R93 ;  /* 0x0000005d611c723e */ /* 0x000fc400000000ff */
[----:B------:R-:W-:Y:S02]  /*9f70*/  F2FP.F16.F32.PACK_AB R29, R99, R95 ;  /* 0x0000005f631d723e */ /* 0x000fe400000000ff */
[----:B------:R-:W-:Y:S02]  /*9f80*/  F2FP.F16.F32.PACK_AB R30, R96, R92 ;  /* 0x0000005c601e723e */ /* 0x000fe400000000ff */
[----:B------:R-:W-:Y:S02]  /*9f90*/  F2FP.F16.F32.PACK_AB R31, R102, R90 ;  /* 0x0000005a661f723e */ /* 0x000fe400000000ff */
[----:B------:R-:W-:Y:S02]  /*9fa0*/  F2FP.F16.F32.PACK_AB R32, R104, R103 ;  /* 0x000000676820723e */ /* 0x000fe400000000ff */
[----:B------:R-:W-:Y:S02]  /*9fb0*/  F2FP.F16.F32.PACK_AB R34, R107, R105 ;  /* 0x000000696b22723e */ /* 0x000fe400000000ff */
[----:B------:R-:W-:-:S02]  /*9fc0*/  F2FP.F16.F32.PACK_AB R35, R49, R48 ;  /* 0x000000303123723e */ /* 0x000fc400000000ff */
[----:B------:R-:W-:Y:S02]  /*9fd0*/  F2FP.F16.F32.PACK_AB R38, R40, R106 ;  /* 0x0000006a2826723e */ /* 0x000fe400000000ff */
[----:B------:R-:W-:Y:S02]  /*9fe0*/  F2FP.F16.F32.PACK_AB R39, R42, R39 ;  /* 0x000000272a27723e */ /* 0x000fe400000000ff */
[----:B------:R-:W-:Y:S02]  /*9ff0*/  F2FP.F16.F32.PACK_AB R26, R225, R223 ;  /* 0x000000dfe11a723e */ /* 0x000fe400000000ff */
[----:B------:R-:W-:Y:S02]  /*a000*/  F2FP.F16.F32.PACK_AB R40, R246, R247 ;  /* 0x000000f7f628723e */ /* 0x000fe400000000ff */
[----:B----4-:R-:W-:Y:S02]  /*a010*/  F2FP.F16.F32.PACK_AB R41, R77, R62 ;  /* 0x0000003e4d29723e */ /* 0x010fe400000000ff */
[----:B------:R-:W-:-:S02]  /*a020*/  F2FP.F16.F32.PACK_AB R42, R244, R245 ;  /* 0x000000f5f42a723e */ /* 0x000fc400000000ff */
[----:B---3--:R-:W-:Y:S02]  /*a030*/  F2FP.F16.F32.PACK_AB R43, R81, R80 ;  /* 0x00000050512b723e */ /* 0x008fe400000000ff */
[----:B------:R-:W-:Y:S02]  /*a040*/  F2FP.F16.F32.PACK_AB R44, R242, R243 ;  /* 0x000000f3f22c723e */ /* 0x000fe400000000ff */
[----:B------:R-:W-:Y:S02]  /*a050*/  F2FP.F16.F32.PACK_AB R45, R85, R84 ;  /* 0x00000054552d723e */ /* 0x000fe400000000ff */
[----:B------:R-:W-:Y:S02]  /*a060*/  F2FP.F16.F32.PACK_AB R46, R240, R241 ;  /* 0x000000f1f02e723e */ /* 0x000fe400000000ff */
[----:B--2---:R-:W-:Y:S02]  /*a070*/  F2FP.F16.F32.PACK_AB R47, R113, R112 ;  /* 0x00000070712f723e */ /* 0x004fe400000000ff */
        /* <DEDUP_REMOVED lines=39> */
[----:B------:R-:W-:Y:S01]  /*a2f0*/  F2FP.F16.F32.PACK_AB R111, R190, R198 ;  /* 0x000000c6be6f723e */ /* 0x000fe200000000ff */
[----:B------:R-:W-:Y:S06]  /*a300*/  BAR.SYNC.DEFER_BLOCKING 0x0 ;  /* 0x0000000000007b1d */ /* 0x000fec0000010000 */
[----:B------:R-:W-:-:S06]  /*a310*/  WARPGROUP.ARRIVE ;  /* 0x00000000000079c5 */ /* 0x000fcc0000000000 */
[----:B------:R-:W-:Y:S03]  /*a320*/  HGMMA.64x32x16.F32 R168, R24, gdesc[UR4], R168 ;  /* 0x0060000418a87df0 */ /* 0x000fe600087008a8 */
        /* <DEDUP_REMOVED lines=10> */
[----:B------:R-:W-:Y:S01]  /*a3d0*/  HGMMA.64x32x16.F32 R152, R92, gdesc[UR32], R152 ;  /* 0x006000205c987df0 */ /* 0x000fe20008700898 */
[----:B------:R-:W-:-:S02]  /*a3e0*/  FADD R194, R247, R194 ;  /* 0x000000c2f7c27221 */ /* 0x000fc40000000000 */
[----:B------:R-:W-:Y:S01]  /*a3f0*/  HGMMA.64x32x16.F32 R152, R96, gdesc[UR28], R152 ;  /* 0x0060001c60987df0 */ /* 0x000fe20008700898 */
[----:B------:R-:W-:Y:S01]  /*a400*/  FADD R196, R62, R196 ;  /* 0x000000c43ec47221 */ /* 0x000fe20000000000 */
        /* <DEDUP_REMOVED lines=96> */
[----:B------:R-:W0:Y:S01]  /*aa10*/  S2R R203, SR_CTAID.X ;  /* 0x0000000000cb7919 */ /* 0x000e220000002500 */
[----:B------:R-:W1:Y:S04]  /*aa20*/  SHFL.BFLY PT, R9, R194, 0x2, 0x1f ;  /* 0x0c401f00c2097f89 */ /* 0x000e6800000e0000 */
[----:B------:R-:W2:Y:S04]  /*aa30*/  SHFL.BFLY PT, R10, R196, 0x2, 0x1f ;  /* 0x0c401f00c40a7f89 */ /* 0x000ea800000e0000 */
[----:B------:R-:W3:Y:S04]  /*aa40*/  SHFL.BFLY PT, R11, R199, 0x2, 0x1f ;  /* 0x0c401f00c70b7f89 */ /* 0x000ee800000e0000 */
[----:B------:R-:W4:Y:S01]  /*aa50*/  SHFL.BFLY PT, R15, R200, 0x2, 0x1f ;  /* 0x0c401f00c80f7f89 */ /* 0x000f2200000e0000 */
[----:B------:R-:W-:Y:S01]  /*aa60*/  HGMMA.64x32x16.F32 R152, R108, gdesc[UR16], R152, gsb0 ;  /* 0x006000106c987df0 */ /* 0x000fe20008000898 */
[----:B------:R-:W-:Y:S01]  /*aa70*/  UIADD3 UR4, UP0, UR4, 0x80, URZ ;  /* 0x0000008004047890 */ /* 0x000fe2000ff1e03f */
[----:B-1----:R-:W-:Y:S01]  /*aa80*/  FADD R9, R194, R9 ;  /* 0x00000009c2097221 */ /* 0x002fe20000000000 */
[----:B--2---:R-:W-:Y:S01]  /*aa90*/  FADD R10, R196, R10 ;  /* 0x0000000ac40a7221 */ /* 0x004fe20000000000 */
[----:B---3--:R-:W-:Y:S01]  /*aaa0*/  FADD R11, R199, R11 ;  /* 0x0000000bc70b7221 */ /* 0x008fe20000000000 */
[----:B----4-:R-:W-:-:S02]  /*aab0*/  FADD R15, R200, R15 ;  /* 0x0000000fc80f7221 */ /* 0x010fc40000000000 */
[----:B------:R-:W1:Y:S01]  /*aac0*/  SHFL.BFLY PT, R18, R9, 0x1, 0x1f ;  /* 0x0c201f0009127f89 */ /* 0x000e6200000e0000 */
[----:B0-----:R-:W-:Y:S01]  /*aad0*/  IMAD.SHL.U32 R203, R203, 0x80, RZ ;  /* 0x00000080cbcb7824 */ /* 0x001fe200078e00ff */
[----:B------:R-:W-:Y:S02]  /*aae0*/  UIADD3.X UR5, URZ, UR5, URZ, UP0, !UPT ;  /* 0x000000053f057290 */ /* 0x000fe400087fe43f */
[----:B------:R-:W0:Y:S04]  /*aaf0*/  SHFL.BFLY PT, R19, R10, 0x1, 0x1f ;  /* 0x0c201f000a137f89 */ /* 0x000e2800000e0000 */
[----:B------:R-:W2:Y:S04]  /*ab00*/  SHFL.BFLY PT, R20, R11, 0x1, 0x1f ;  /* 0x0c201f000b147f89 */ /* 0x000ea800000e0000 */
[----:B------:R-:W3:Y:S01]  /*ab10*/  SHFL.BFLY PT, R21, R15, 0x1, 0x1f ;  /* 0x0c201f000f157f89 */ /* 0x000ee200000e0000 */
[----:B------:R-:W-:-:S02]  /*ab20*/  VIADD R203, R203, 0x80 ;  /* 0x00000080cbcb7836 */ /* 0x000fc40000000000 */
[----:B------:R-:W-:-:S03]  /*ab30*/  IMAD.U32 R22, RZ, RZ, UR5 ;  /* 0x00000005ff167e24 */ /* 0x000fc6000f8e00ff */
[----:B------:R-:W-:-:S04]  /*ab40*/  ISETP.LE.U32.AND P0, PT, R203, UR4, PT ;  /* 0x00000004cb007c0c */ /* 0x000fc8000bf03070 */
[----:B------:R-:W-:Y:S01]  /*ab50*/  ISETP.GE.U32.AND.EX P0, PT, R22, RZ, PT, P0 ;  /* 0x000000ff1600720c */ /* 0x000fe20003f06100 */
[----:B-1----:R-:W-:Y:S01]  /*ab60*/  FADD R18, R9, R18 ;  /* 0x0000001209127221 */ /* 0x002fe20000000000 */
[----:B------:R-:W-:Y:S01]  /*ab70*/  IMAD.MOV.U32 R191, RZ, RZ, R17 ;  /* 0x000000ffffbf7224 */ /* 0x000fe200078e0011 */
[----:B------:R-:W-:Y:S02]  /*ab80*/  WARPGROUP.DEPBAR.LE gsb0, 0x0 ;  /* 0x00008000000079c5 */ /* 0x000fe40000010000 */
[----:B0-----:R-:W-:Y:S01]  /*ab90*/  FADD R19, R10, R19 ;  /* 0x000000130a137221 */ /* 0x001fe20000000000 */
[----:B--2---:R-:W-:Y:S01]  /*aba0*/  FADD R20, R11, R20 ;  /* 0x000000140b147221 */ /* 0x004fe20000000000 */
[----:B------:R-:W-:Y:S02]  /*abb0*/  IMAD.MOV.U32 R10, RZ, RZ, R17 ;  /* 0x000000ffff0a7224 */ /* 0x000fe400078e0011 */
[----:B---3--:R-:W-:Y:S01]  /*abc0*/  FADD R21, R15, R21 ;  /* 0x000000150f157221 */ /* 0x008fe20000000000 */
[----:B------:R-:W-:Y:S01]  /*abd0*/  FFMA R233, R76, R233, R18 ;  /* 0x000000e94ce97223 */ /* 0x000fe20000000012 */
[----:B------:R-:W-:Y:S01]  /*abe0*/  FFMA R232, R129, R232, R19 ;  /* 0x000000e881e87223 */ /* 0x000fe20000000013 */
[----:B------:R-:W-:Y:S01]  /*abf0*/  FFMA R184, R146, R184, R20 ;  /* 0x000000b892b87223 */ /* 0x000fe20000000014 */
[----:B------:R-:W-:Y:S01]  /*ac00*/  FFMA R185, R201, R185, R21 ;  /* 0x000000b9c9b97223 */ /* 0x000fe20000000015 */
[----:B------:R-:W-:-:S02]  /*ac10*/  IMAD R12, R211, 0x80, R12 ;  /* 0x00000080d30c7824 */ /* 0x000fc400078e020c */
[----:B------:R-:W-:Y:S02]  /*ac20*/  IMAD R16, R205, 0x80, R16 ;  /* 0x00000080cd107824 */ /* 0x000fe400078e0210 */
[--C-:B------:R-:W-:Y:S02]  /*ac30*/  IMAD.MOV.U32 R9, RZ, RZ, R143.reuse ;  /* 0x000000ffff097224 */ /* 0x100fe400078e008f */
[--C-:B------:R-:W-:Y:S02]  /*ac40*/  IMAD.MOV.U32 R11, RZ, RZ, R72.reuse ;  /* 0x000000ffff0b7224 */ /* 0x100fe400078e0048 */
[----:B------:R-:W-:Y:S02]  /*ac50*/  IMAD.MOV.U32 R190, RZ, RZ, R143 ;  /* 0x000000ffffbe7224 */ /* 0x000fe400078e008f */
[----:B------:R-:W-:Y:S02]  /*ac60*/  IMAD.MOV.U32 R17, RZ, RZ, R72 ;  /* 0x000000ffff117224 */ /* 0x000fe400078e0048 */
[----:B------:R-:W-:Y:S01]  /*ac70*/  IMAD.MOV.U32 R192, RZ, RZ, R8 ;  /* 0x000000ffffc07224 */ /* 0x000fe200078e0008 */
[----:B------:R-:W-:Y:S06]  /*ac80*/  @!P0 BRA `(.L_x_1) ;  /* 0xffffff7800088947 */ /* 0x000fec000383ffff */
.L_x_0:
[----:B------:R-:W0:Y:S01]  /*ac90*/  S2R R187, SR_TID.X ;  /* 0x0000000000bb7919 */ /* 0x000e220000002100 */
[----:B------:R-:W-:Y:S01]  /*aca0*/  FSETP.GT.AND P3, PT, |R185|, 8.50705917302346158658e+37, PT ;  /* 0x7e800000b900780b */ /* 0x000fe20003f64200 */
[----:B---3--:R-:W-:Y:S01]  /*acb0*/  FMUL R6, R163, 0.25 ;  /* 0x3e800000a3067820 */ /* 0x008fe20000400000 */
[----:B------:R-:W-:Y:S01]  /*acc0*/  FSETP.GT.AND P1, PT, |R184|, 8.50705917302346158658e+37, PT ;  /* 0x7e800000b800780b */ /* 0x000fe20003f24200 */
[----:B------:R-:W-:Y:S01]  /*acd0*/  BAR.SYNC.DEFER_BLOCKING 0x0 ;  /* 0x0000000000007b1d */ /* 0x000fe20000010000 */
[----:B------:R-:W-:Y:S02]  /*ace0*/  FSETP.GT.AND P0, PT, |R232|, 8.50705917302346158658e+37, PT ;  /* 0x7e800000e800780b */ /* 0x000fe40003f04200 */
[----:B------:R-:W-:Y:S01]  /*acf0*/  FSEL R24, R6, R163, P3 ;  /* 0x000000a306187208 */ /* 0x000fe20001800000 */
[----:B------:R-:W-:Y:S01]  /*ad00*/  FMUL R6, R155, 0.25 ;  /* 0x3e8000009b067820 */ /* 0x000fe20000400000 */
[C---:B------:R-:W-:Y:S01]  /*ad10*/  FSETP.GT.AND P2, PT, |R233|.reuse, 8.50705917302346158658e+37, PT ;  /* 0x7e800000e900780b */ /* 0x040fe20003f44200 */
[----:B------:R-:W-:Y:S01]  /*ad20*/  ULDC.64 UR4, c[0x0][0x270] ;  /* 0x00009c0000047ab9 */ /* 0x000fe20000000a00 */
[----:B------:R-:W-:Y:S01]  /*ad30*/  FSETP.GEU.AND P5, PT, R233, 1.175494350822287508e-38, PT ;  /* 0x00800000e900780b */ /* 0x000fe20003fae000 */
[----:B------:R-:W1:Y:S01]  /*ad40*/  S2R R186, SR_CTAID.X ;  /* 0x0000000000ba7919 */ /* 0x000e620000002500 */
[----:B------:R-:W-:Y:S01]  /*ad50*/  FSEL R32, R6, R155, P3 ;  /* 0x0000009b06207208 */ /* 0x000fe20001800000 */
[----:B------:R-:W-:Y:S01]  /*ad60*/  FMUL R6, R161, 0.25 ;  /* 0x3e800000a1067820 */ /* 0x000fe20000400000 */
[----:B------:R-:W-:Y:S01]  /*ad70*/  FSETP.GEU.AND P6, PT, R232, 1.175494350822287508e-38, PT ;  /* 0x00800000e800780b */ /* 0x000fe20003fce000 */
[----:B------:R-:W-:Y:S01]  /*ad80*/  UIMAD UR4, UR20, UR4, URZ ;  /* 0x00000004140472a4 */ /* 0x000fe2000f8e023f */
[----:B------:R-:W-:Y:S01]  /*ad90*/  FSETP.GEU.AND P4, PT, R184, 1.175494350822287508e-38, PT ;  /* 0x00800000b800780b */ /* 0x000fe20003f8e000 */
[----:B------:R-:W2:Y:S01]  /*ada0*/  LDC R87, c[0x0][0x278] ;  /* 0x00009e00ff577b82 */ /* 0x000ea20000000800 */
[----:B------:R-:W-:Y:S01]  /*adb0*/  FSEL R26, R6, R161, P1 ;  /* 0x000000a1061a7208 */ /* 0x000fe20000800000 */
[----:B------:R-:W-:Y:S01]  /*adc0*/  FMUL R6, R183, 0.25 ;  /* 0x3e800000b7067820 */ /* 0x000fe20000400000 */
[----:B------:R-:W-:-:S04]  /*add0*/  FSEL R13, RZ, -23, P4 ;  /* 0xc1b80000ff0d7808 */ /* 0x000fc80002000000 */
[----:B------:R-:W-:Y:S01]  /*ade0*/  FSEL R183, R6, R183, P0 ;  /* 0x000000b706b77208 */ /* 0x000fe20000000000 */
[----:B------:R-:W-:-:S05]  /*adf0*/  FMUL R6, R175, 0.25 ;  /* 0x3e800000af067820 */ /* 0x000fca0000400000 */
[----:B------:R-:W-:Y:S01]  /*ae00*/  FSEL R175, R6, R175, P0 ;  /* 0x000000af06af7208 */ /* 0x000fe20000000000 */
[C---:B0-----:R-:W-:Y:S01]  /*ae10*/  IMAD.SHL.U32 R0, R187.reuse, 0x10, RZ ;  /* 0x00000010bb007824 */ /* 0x041fe200078e00ff */
[C---:B------:R-:W-:Y:S01]  /*ae20*/  LOP3.LUT R7, R187.reuse, 0x60, RZ, 0xc0, !PT ;  /* 0x00000060bb077812 */ /* 0x040fe200078ec0ff */
[----:B------:R-:W-:Y:S02]  /*ae30*/  IMAD.SHL.U32 R2, R187, 0x40, RZ ;  /* 0x00000040bb027824 */ /* 0x000fe400078e00ff */
[----:B------:R-:W-:Y:S01]  /*ae40*/  FMUL R6, R177, 0.25 ;  /* 0x3e800000b1067820 */ /* 0x000fe20000400000 */
[C---:B------:R-:W-:Y:S01]  /*ae50*/  IMAD.SHL.U32 R4, R187.reuse, 0x8, RZ ;  /* 0x00000008bb047824 */ /* 0x040fe200078e00ff */
[----:B------:R-:W-:Y:S01]  /*ae60*/  LOP3.LUT R0, R0, 0xf0, RZ, 0xc0, !PT ;  /* 0x000000f000007812 */ /* 0x000fe200078ec0ff */
[----:B------:R-:W-:Y:S01]  /*ae70*/  IMAD.SHL.U32 R5, R187, 0x4, RZ ;  /* 0x00000004bb057824 */ /* 0x000fe200078e00ff */
[----:B------:R-:W-:Y:S02]  /*ae80*/  LOP3.LUT R3, R2, 0x400, RZ, 0xc0, !PT ;  /* 0x0000040002037812 */ /* 0x000fe400078ec0ff */
[----:B------:R-:W-:Y:S01]  /*ae90*/  LOP3.LUT R4, R4, 0x38, RZ, 0xc0, !PT ;  /* 0x0000003804047812 */ /* 0x000fe200078ec0ff */
[----:B--2---:R-:W-:Y:S01]  /*aea0*/  IMAD R55, R87, 0x12, RZ ;  /* 0x0000001257377824 */ /* 0x004fe200078e02ff */
[----:B------:R-:W-:Y:S01]  /*aeb0*/  IADD3 R0, R3, UR21, R0 ;  /* 0x0000001503007c10 */ /* 0x000fe2000fffe000 */
[----:B------:R-:W-:Y:S01]  /*aec0*/  FMUL R3, R166, 0.25 ;  /* 0x3e800000a6037820 */ /* 0x000fe20000400000 */
[----:B------:R-:W-:Y:S01]  /*aed0*/  LOP3.LUT R5, R5, 0x1c0, RZ, 0xc0, !PT ;  /* 0x000001c005057812 */ /* 0x000fe200078ec0ff */
[----:B-1----:R-:W-:Y:S01]  /*aee0*/  IMAD.SHL.U32 R186, R186, 0x80, RZ ;  /* 0x00000080baba7824 */ /* 0x002fe200078e00ff */
[----:B------:R-:W-:Y:S01]  /*aef0*/  SHF.R.U32.HI R2, RZ, 0x1, R187 ;  /* 0x00000001ff027819 */ /* 0x000fe200000116bb */
[----:B------:R-:W-:Y:S01]  /*af00*/  IMAD R59, R87, 0x14, RZ ;  /* 0x00000014573b7824 */ /* 0x000fe200078e02ff */
[----:B------:R-:W-:Y:S01]  /*af10*/  FSEL R166, R3, R166, P3 ;  /* 0x000000a603a67208 */ /* 0x000fe20001800000 */
[----:B------:R-:W-:Y:S01]  /*af20*/  FMUL R3, R162, 0.25 ;  /* 0x3e800000a2037820 */ /* 0x000fe20000400000 */
[----:B------:R-:W-:Y:S01]  /*af30*/  IADD3 R12, R5, UR21, R4 ;  /* 0x00000015050c7c10 */ /* 0x000fe2000fffe004 */
[----:B------:R-:W-:Y:S01]  /*af40*/  FMUL R4, R167, 0.25 ;  /* 0x3e800000a7047820 */ /* 0x000fe20000400000 */
[----:B------:R-:W-:Y:S01]  /*af50*/  LOP3.LUT R5, R2, 0x4, RZ, 0xc0, !PT ;  /* 0x0000000402057812 */ /* 0x000fe200078ec0ff */
[----:B------:R-:W-:Y:S01]  /*af60*/  IMAD R2, R7, 0x8, R0 ;  /* 0x0000000807027824 */ /* 0x000fe200078e0200 */
[----:B------:R-:W-:Y:S01]  /*af70*/  FSEL R162, R3, R162, P3 ;  /* 0x000000a203a27208 */ /* 0x000fe20001800000 */
[----:B------:R-:W-:Y:S01]  /*af80*/  FMUL R3, R154, 0.25 ;  /* 0x3e8000009a037820 */ /* 0x000fe20000400000 */
[----:B------:R-:W-:Y:S01]  /*af90*/  FSEL R20, R4, R167, P3 ;  /* 0x000000a704147208 */ /* 0x000fe20001800000 */
[----:B------:R-:W-:Y:S01]  /*afa0*/  FMUL R4, R159, 0.25 ;  /* 0x3e8000009f047820 */ /* 0x000fe20000400000 */
[----:B------:R-:W-:-:S02]  /*afb0*/  IMAD.IADD R0, R5, 0x1, R12 ;  /* 0x0000000105007824 */ /* 0x000fc400078e020c */
[----:B------:R-:W-:Y:S01]  /*afc0*/  FMUL R5, R158, 0.25 ;  /* 0x3e8000009e057820 */ /* 0x000fe20000400000 */
[----:B------:R-:W-:Y:S01]  /*afd0*/  FSEL R154, R3, R154, P3 ;  /* 0x0000009a039a7208 */ /* 0x000fe20001800000 */
        /* <DEDUP_REMOVED lines=33> */
[----:B------:R-:W-:Y:S01]  /*b1f0*/  FMUL R3, R233, 8388608 ;  /* 0x4b000000e9037820 */ /* 0x000fe20000400000 */
[----:B------:R-:W-:Y:S01]  /*b200*/  FSEL R43, R5, R170, P0 ;  /* 0x000000aa052b7208 */ /* 0x000fe20000000000 */
[----:B------:R-:W-:Y:S01]  /*b210*/  FMUL R12, R157, 0.25 ;  /* 0x3e8000009d0c7820 */ /* 0x000fe20000400000 */
[----:B------:R-:W-:Y:S01]  /*b220*/  FSEL R173, R4, R173, P2 ;  /* 0x000000ad04ad7208 */ /* 0x000fe20001000000 */
[----:B------:R-:W-:Y:S01]  /*b230*/  FMUL R5, R172, 0.25 ;  /* 0x3e800000ac057820 */ /* 0x000fe20000400000 */
[----:B------:R-:W-:Y:S01]  /*b240*/  FMUL R4, R232, 8388608 ;  /* 0x4b000000e8047820 */ /* 0x000fe20000400000 */
[----:B------:R-:W-:Y:S01]  /*b250*/  FSEL R169, R6, R169, P2 ;  /* 0x000000a906a97208 */ /* 0x000fe20001000000 */
[----:B------:R-:W-:Y:S01]  /*b260*/  FMUL R6, R184, 8388608 ;  /* 0x4b000000b8067820 */ /* 0x000fe20000400000 */
[----:B------:R-:W-:Y:S01]  /*b270*/  FSEL R45, R7, R168, P2 ;  /* 0x000000a8072d7208 */ /* 0x000fe20001000000 */
[----:B------:R-:W-:Y:S01]  /*b280*/  FMUL R7, R185, 8388608 ;  /* 0x4b000000b9077820 */ /* 0x000fe20000400000 */
[----:B------:R-:W-:Y:S01]  /*b290*/  FSEL R47, R3, R233, !P5 ;  /* 0x000000e9032f7208 */ /* 0x000fe20006800000 */
[----:B------:R-:W-:Y:S01]  /*b2a0*/  IMAD R63, R87, 0x16, RZ ;  /* 0x00000016573f7824 */ /* 0x000fe200078e02ff */
[----:B------:R-:W-:Y:S01]  /*b2b0*/  FSEL R30, R12, R157, P1 ;  /* 0x0000009d0c1e7208 */ /* 0x000fe20000800000 */
[----:B------:R-:W-:Y:S01]  /*b2c0*/  FMUL R12, R171, 0.25 ;  /* 0x3e800000ab0c7820 */ /* 0x000fe20000400000 */
[----:B------:R-:W-:Y:S01]  /*b2d0*/  FSEL R41, R5, R172, P2 ;  /* 0x000000ac05297208 */ /* 0x000fe20001000000 */
[C---:B------:R-:W-:Y:S01]  /*b2e0*/  IMAD R67, R87.reuse, 0x18, RZ ;  /* 0x0000001857437824 */ /* 0x040fe200078e02ff */
[----:B------:R-:W-:Y:S01]  /*b2f0*/  FSEL R3, RZ, -23, P5 ;  /* 0xc1b80000ff037808 */ /* 0x000fe20002800000 */
[----:B------:R-:W-:Y:S01]  /*b300*/  IMAD R71, R87, 0x1a, RZ ;  /* 0x0000001a57477824 */ /* 0x000fe200078e02ff */
[----:B------:R-:W-:Y:S01]  /*b310*/  FSEL R52, R4, R232, !P6 ;  /* 0x000000e804347208 */ /* 0x000fe20007000000 */
[----:B------:R-:W-:Y:S01]  /*b320*/  VIADD R4, R47, 0xc0cafb0d ;  /* 0xc0cafb0d2f047836 */ /* 0x000fe20000000000 */
[----:B------:R-:W-:Y:S01]  /*b330*/  FSETP.GEU.AND P5, PT, R185, 1.175494350822287508e-38, PT ;  /* 0x00800000b900780b */ /* 0x000fe20003fae000 */
[C---:B------:R-:W-:Y:S01]  /*b340*/  IMAD R75, R87.reuse, 0x1c, RZ ;  /* 0x0000001c574b7824 */ /* 0x040fe200078e02ff */
[----:B------:R-:W-:Y:S01]  /*b350*/  FSEL R5, RZ, -23, P6 ;  /* 0xc1b80000ff057808 */ /* 0x000fe20003000000 */
[----:B------:R-:W-:Y:S01]  /*b360*/  IMAD R79, R87, 0x1e, RZ ;  /* 0x0000001e574f7824 */ /* 0x000fe200078e02ff */
[----:B------:R-:W-:Y:S01]  /*b370*/  FSETP.GEU.AND P6, PT, |R185|, 1.175494350822287508e-38, PT ;  /* 0x00800000b900780b */ /* 0x000fe20003fce200 */
[----:B------:R-:W-:Y:S01]  /*b380*/  IMAD R89, R87, 0x22, RZ ;  /* 0x0000002257597824 */ /* 0x000fe200078e02ff */
[----:B------:R-:W-:Y:S01]  /*b390*/  FSEL R53, R6, R184, !P4 ;  /* 0x000000b806357208 */ /* 0x000fe20006000000 */
[----:B------:R-:W-:Y:S01]  /*b3a0*/  VIADD R6, R52, 0xc0cafb0d ;  /* 0xc0cafb0d34067836 */ /* 0x000fe20000000000 */
[C---:B------:R-:W-:Y:S01]  /*b3b0*/  FSETP.GEU.AND P4, PT, |R184|.reuse, 1.175494350822287508e-38, PT ;  /* 0x00800000b800780b */ /* 0x040fe20003f8e200 */
[----:B------:R-:W-:Y:S01]  /*b3c0*/  @P1 FMUL R184, R184, 0.25 ;  /* 0x3e800000b8b81820 */ /* 0x000fe20000400000 */
[----:B------:R-:W-:Y:S01]  /*b3d0*/  FSEL R54, R7, R185, !P5 ;  /* 0x000000b907367208 */ /* 0x000fe20006800000 */
[----:B------:R-:W-:Y:S01]  /*b3e0*/  @P3 FMUL R185, R185, 0.25 ;  /* 0x3e800000b9b93820 */ /* 0x000fe20000400000 */
[C---:B------:R-:W-:Y:S01]  /*b3f0*/  FSETP.GEU.AND P1, PT, |R233|.reuse, 1.175494350822287508e-38, PT ;  /* 0x00800000e900780b */ /* 0x040fe20003f2e200 */
[----:B------:R-:W-:Y:S01]  /*b400*/  @P2 FMUL R233, R233, 0.25 ;  /* 0x3e800000e9e92820 */ /* 0x000fe20000400000 */
[----:B------:R-:W-:Y:S01]  /*b410*/  FSEL R171, R12, R171, P0 ;  /* 0x000000ab0cab7208 */ /* 0x000fe20000000000 */
[----:B------:R-:W-:Y:S01]  /*b420*/  VIADD R12, R53, 0xc0cafb0d ;  /* 0xc0cafb0d350c7836 */ /* 0x000fe20000000000 */
[----:B------:R-:W-:Y:S01]  /*b430*/  FSETP.GEU.AND P3, PT, |R232|, 1.175494350822287508e-38, PT ;  /* 0x00800000e800780b */ /* 0x000fe20003f6e200 */
[----:B------:R-:W-:Y:S01]  /*b440*/  VIADD R16, R54, 0xc0cafb0d ;  /* 0xc0cafb0d36107836 */ /* 0x000fe20000000000 */
[----:B------:R-:W-:Y:S01]  /*b450*/  LOP3.LUT R7, R6, 0xff800000, RZ, 0xc0, !PT ;  /* 0xff80000006077812 */ /* 0x000fe200078ec0ff */
[----:B------:R-:W-:Y:S01]  /*b460*/  @!P6 FMUL R185, R185, 16777216 ;  /* 0x4b800000b9b9e820 */ /* 0x000fe20000400000 */
[----:B------:R-:W-:Y:S01]  /*b470*/  LOP3.LUT R14, R12, 0xff800000, RZ, 0xc0, !PT ;  /* 0xff8000000c0e7812 */ /* 0x000fe200078ec0ff */
[----:B------:R-:W-:Y:S01]  /*b480*/  @!P4 FMUL R184, R184, 16777216 ;  /* 0x4b800000b8b8c820 */ /* 0x000fe20000400000 */
[----:B------:R-:W-:Y:S01]  /*b490*/  I2FP.F32.S32 R12, R7 ;  /* 0x00000007000c7245 */ /* 0x000fe20000201400 */
[----:B------:R-:W-:Y:S01]  /*b4a0*/  @P0 FMUL R232, R232, 0.25 ;  /* 0x3e800000e8e80820 */ /* 0x000fe20000400000 */
[----:B------:R-:W-:Y:S01]  /*b4b0*/  LOP3.LUT R4, R4, 0xff800000, RZ, 0xc0, !PT ;  /* 0xff80000004047812 */ /* 0x000fe200078ec0ff */
[----:B------:R-:W-:Y:S01]  /*b4c0*/  @!P1 FMUL R233, R233, 16777216 ;  /* 0x4b800000e9e99820 */ /* 0x000fe20000400000 */
[----:B------:R-:W-:Y:S01]  /*b4d0*/  LOP3.LUT R17, R16, 0xff800000, RZ, 0xc0, !PT ;  /* 0xff80000010117812 */ /* 0x000fe200078ec0ff */
[----:B------:R-:W0:Y:S01]  /*b4e0*/  MUFU.RCP R19, R185 ;  /* 0x000000b900137308 */ /* 0x000e220000001000 */
[----:B------:R-:W-:Y:S01]  /*b4f0*/  I2FP.F32.S32 R16, R14 ;  /* 0x0000000e00107245 */ /* 0x000fe20000201400 */
[----:B------:R-:W-:Y:S01]  /*b500*/  FFMA.FTZ R12, R12, 1.1920928955078125e-07, R5 ;  /* 0x340000000c0c7823 */ /* 0x000fe20000010005 */
[----:B------:R-:W-:Y:S01]  /*b510*/  I2FP.F32.S32 R6, R4 ;  /* 0x0000000400067245 */ /* 0x000fe20000201400 */
[----:B------:R-:W-:Y:S01]  /*b520*/  @!P3 FMUL R232, R232, 16777216 ;  /* 0x4b800000e8e8b820 */ /* 0x000fe20000400000 */
[----:B------:R-:W-:Y:S01]  /*b530*/  FSEL R15, RZ, -23, P5 ;  /* 0xc1b80000ff0f7808 */ /* 0x000fe20002800000 */
[----:B------:R-:W-:Y:S01]  /*b540*/  FFMA.FTZ R13, R16, 1.1920928955078125e-07, R13 ;  /* 0x34000000100d7823 */ /* 0x000fe2000001000d */
[----:B------:R-:W-:Y:S01]  /*b550*/  I2FP.F32.S32 R18, R17 ;  /* 0x0000001100127245 */ /* 0x000fe20000201400 */
[----:B------:R-:W1:Y:S01]  /*b560*/  MUFU.RCP R5, R184 ;  /* 0x000000b800057308 */ /* 0x000e620000001000 */
[----:B------:R-:W-:Y:S01]  /*b570*/  FFMA.FTZ R3, R6, 1.1920928955078125e-07, R3 ;  /* 0x3400000006037823 */ /* 0x000fe20000010003 */
[----:B------:R-:W-:Y:S01]  /*b580*/  @!P6 FMUL R20, R20, 16777216 ;  /* 0x4b8000001414e820 */ /* 0x000fe20000400000 */
[----:B------:R-:W-:Y:S01]  /*b590*/  @!P6 FMUL R166, R166, 16777216 ;  /* 0x4b800000a6a6e820 */ /* 0x000fe20000400000 */
[----:B------:R-:W-:Y:S01]  /*b5a0*/  @!P6 FMUL R24, R24, 16777216 ;  /* 0x4b8000001818e820 */ /* 0x000fe20000400000 */
[----:B------:R-:W-:Y:S01]  /*b5b0*/  @!P6 FMUL R162, R162, 16777216 ;  /* 0x4b800000a2a2e820 */ /* 0x000fe20000400000 */
[----:B------:R-:W-:Y:S01]  /*b5c0*/  @!P6 FMUL R28, R28, 16777216 ;  /* 0x4b8000001c1ce820 */ /* 0x000fe20000400000 */
[----:B------:R-:W-:Y:S01]  /*b5d0*/  @!P6 FMUL R158, R158, 16777216 ;  /* 0x4b8000009e9ee820 */ /* 0x000fe20000400000 */
[----:B------:R-:W2:Y:S01]  /*b5e0*/  MUFU.RCP R16, R233 ;  /* 0x000000e900107308 */ /* 0x000ea20000001000 */
[----:B------:R-:W-:Y:S01]  /*b5f0*/  @!P6 FMUL R32, R32, 16777216 ;  /* 0x4b8000002020e820 */ /* 0x000fe20000400000 */
[----:B------:R-:W-:Y:S01]  /*b600*/  @!P6 FMUL R154, R154, 16777216 ;  /* 0x4b8000009a9ae820 */ /* 0x000fe20000400000 */
[----:B------:R-:W-:Y:S01]  /*b610*/  @!P4 FMUL R22, R22, 16777216 ;  /* 0x4b8000001616c820 */ /* 0x000fe20000400000 */
[----:B------:R-:W-:Y:S01]  /*b620*/  @!P4 FMUL R164, R164, 16777216 ;  /* 0x4b800000a4a4c820 */ /* 0x000fe20000400000 */
[----:B------:R-:W-:Y:S01]  /*b630*/  @!P4 FMUL R26, R26, 16777216 ;  /* 0x4b8000001a1ac820 */ /* 0x000fe20000400000 */
[----:B------:R-:W-:Y:S01]  /*b640*/  @!P4 FMUL R160, R160, 16777216 ;  /* 0x4b800000a0a0c820 */ /* 0x000fe20000400000 */
[----:B------:R-:W-:Y:S01]  /*b650*/  @!P4 FMUL R30, R30, 16777216 ;  /* 0x4b8000001e1ec820 */ /* 0x000fe20000400000 */
[----:B------:R-:W3:Y:S01]  /*b660*/  MUFU.RCP R6, R232 ;  /* 0x000000e800067308 */ /* 0x000ee20000001000 */
[----:B------:R-:W-:Y:S01]  /*b670*/  @!P4 FMUL R156, R156, 16777216 ;  /* 0x4b8000009c9cc820 */ /* 0x000fe20000400000 */
[----:B------:R-:W-:Y:S01]  /*b680*/  @!P4 FMUL R34, R34, 16777216 ;  /* 0x4b8000002222c820 */ /* 0x000fe20000400000 */
[----:B------:R-:W-:Y:S01]  /*b690*/  @!P4 FMUL R152, R152, 16777216 ;  /* 0x4b8000009898c820 */ /* 0x000fe20000400000 */
[----:B------:R-:W-:Y:S01]  /*b6a0*/  FFMA.FTZ R18, R18, 1.1920928955078125e-07, R15 ;  /* 0x3400000012127823 */ /* 0x000fe2000001000f */
[----:B------:R-:W-:Y:S01]  /*b6b0*/  @!P1 FMUL R181, R181, 16777216 ;  /* 0x4b800000b5b59820 */ /* 0x000fe20000400000 */
[----:B------:R-:W-:Y:S01]  /*b6c0*/  @!P1 FMUL R33, R33, 16777216 ;  /* 0x4b80000021219820 */ /* 0x000fe20000400000 */
[----:B------:R-:W-:Y:S01]  /*b6d0*/  @!P1 FMUL R177, R177, 16777216 ;  /* 0x4b800000b1b19820 */ /* 0x000fe20000400000 */
[----:B------:R-:W-:Y:S01]  /*b6e0*/  @!P1 FMUL R37, R37, 16777216 ;  /* 0x4b80000025259820 */ /* 0x000fe20000400000 */
[----:B------:R-:W-:Y:S01]  /*b6f0*/  @!P1 FMUL R173, R173, 16777216 ;  /* 0x4b800000adad9820 */ /* 0x000fe20000400000 */
[----:B------:R-:W-:Y:S01]  /*b700*/  @!P1 FMUL R41, R41, 16777216 ;  /* 0x4b80000029299820 */ /* 0x000fe20000400000 */
[----:B------:R-:W-:Y:S01]  /*b710*/  @!P1 FMUL R169, R169, 16777216 ;  /* 0x4b800000a9a99820 */ /* 0x000fe20000400000 */
[----:B------:R-:W-:Y:S01]  /*b720*/  @!P1 FMUL R45, R45, 16777216 ;  /* 0x4b8000002d2d9820 */ /* 0x000fe20000400000 */
[C---:B0-----:R-:W-:Y:S01]  /*b730*/  FMUL R21, R19.reuse, R20 ;  /* 0x0000001413157220 */ /* 0x041fe20000400000 */
[C---:B------:R-:W-:Y:S01]  /*b740*/  FMUL R166, R19.reuse, R166 ;  /* 0x000000a613a67220 */ /* 0x040fe20000400000 */
[C---:B------:R-:W-:Y:S01]  /*b750*/  FMUL R24, R19.reuse, R24 ;  /* 0x0000001813187220 */ /* 0x040fe20000400000 */
[C---:B------:R-:W-:Y:S01]  /*b760*/  FMUL R23, R19.reuse, R162 ;  /* 0x000000a213177220 */ /* 0x040fe20000400000 */
[C---:B------:R-:W-:Y:S01]  /*b770*/  FMUL R28, R19.reuse, R28 ;  /* 0x0000001c131c7220 */ /* 0x040fe20000400000 */
[C---:B------:R-:W-:Y:S01]  /*b780*/  FMUL R27, R19.reuse, R158 ;  /* 0x0000009e131b7220 */ /* 0x040fe20000400000 */
[C---:B------:R-:W-:Y:S01]  /*b790*/  FMUL R32, R19.reuse, R32 ;  /* 0x0000002013207220 */ /* 0x040fe20000400000 */
[----:B------:R-:W-:Y:S01]  /*b7a0*/  FMUL R15, R19, R154 ;  /* 0x0000009a130f7220 */ /* 0x000fe20000400000 */
[----:B------:R-:W-:-:S02]  /*b7b0*/  IMAD.IADD R4, R47, 0x1, -R4 ;  /* 0x000000012f047824 */ /* 0x000fc400078e0a04 */
[C---:B-1----:R-:W-:Y:S01]  /*b7c0*/  FMUL R22, R5.reuse, R22 ;  /* 0x0000001605167220 */ /* 0x042fe20000400000 */
[C---:B------:R-:W-:Y:S01]  /*b7d0*/  FMUL R19, R5.reuse, R164 ;  /* 0x000000a405137220 */ /* 0x040fe20000400000 */
[C---:B------:R-:W-:Y:S01]  /*b7e0*/  FMUL R26, R5.reuse, R26 ;  /* 0x0000001a051a7220 */ /* 0x040fe20000400000 */
[C---:B------:R-:W-:Y:S01]  /*b7f0*/  FMUL R25, R5.reuse, R160 ;  /* 0x000000a005197220 */ /* 0x040fe20000400000 */
[C---:B------:R-:W-:Y:S01]  /*b800*/  FMUL R30, R5.reuse, R30 ;  /* 0x0000001e051e7220 */ /* 0x040fe20000400000 */
[C---:B------:R-:W-:Y:S01]  /*b810*/  FMUL R29, R5.reuse, R156 ;  /* 0x0000009c051d7220 */ /* 0x040fe20000400000 */
[C---:B------:R-:W-:Y:S01]  /*b820*/  FMUL R34, R5.reuse, R34 ;  /* 0x0000002205227220 */ /* 0x040fe20000400000 */
[----:B------:R-:W-:Y:S01]  /*b830*/  FMUL R5, R5, R152 ;  /* 0x0000009805057220 */ /* 0x000fe20000400000 */
        /* <DEDUP_REMOVED lines=8> */
[C---:B--2---:R-:W-:Y:S01]  /*b8c0*/  FMUL R181, R16.reuse, R181 ;  /* 0x000000b510b57220 */ /* 0x044fe20000400000 */
[C---:B------:R-:W-:Y:S01]  /*b8d0*/  FMUL R38, R16.reuse, R33 ;  /* 0x0000002110267220 */ /* 0x040fe20000400000 */
[C---:B------:R-:W-:Y:S01]  /*b8e0*/  FMUL R169, R16.reuse, R169 ;  /* 0x000000a910a97220 */ /* 0x040fe20000400000 */
[C---:B------:R-:W-:Y:S01]  /*b8f0*/  FMUL R46, R16.reuse, R45 ;  /* 0x0000002d102e7220 */ /* 0x040fe20000400000 */
[C---:B------:R-:W-:Y:S01]  /*b900*/  FMUL R177, R16.reuse, R177 ;  /* 0x000000b110b17220 */ /* 0x040fe20000400000 */
[C---:B------:R-:W-:Y:S01]  /*b910*/  FMUL R40, R16.reuse, R37 ;  /* 0x0000002510287220 */ /* 0x040fe20000400000 */
[C---:B------:R-:W-:Y:S01]  /*b920*/  FMUL R173, R16.reuse, R173 ;  /* 0x000000ad10ad7220 */ /* 0x040fe20000400000 */
[----:B------:R-:W-:Y:S01]  /*b930*/  FMUL R44, R16, R41 ;  /* 0x00000029102c7220 */ /* 0x000fe20000400000 */
[----:B------:R-:W-:-:S02]  /*b940*/  IMAD.MOV.U32 R16, RZ, RZ, 0x3dc6b27f ;  /* 0x3dc6b27fff107424 */ /* 0x000fc400078e00ff */
[----:B------:R-:W-:Y:S01]  /*b950*/  FADD R4, R4, -1 ;  /* 0xbf80000004047421 */ /* 0x000fe20000000000 */
[----:B------:R-:W-:Y:S02]  /*b960*/  IMAD.IADD R7, R52, 0x1, -R7 ;  /* 0x0000000134077824 */ /* 0x000fe400078e0a07 */
[C---:B---3--:R-:W-:Y:S01]  /*b970*/  FMUL R183, R6.reuse, R183 ;  /* 0x000000b706b77220 */ /* 0x048fe20000400000 */
[----:B------:R-:W-:Y:S02]  /*b980*/  IMAD.IADD R14, R53, 0x1, -R14 ;  /* 0x00000001350e7824 */ /* 0x000fe400078e0a0e */
[C---:B------:R-:W-:Y:S01]  /*b990*/  FMUL R36, R6.reuse, R31 ;  /* 0x0000001f06247220 */ /* 0x040fe20000400000 */
[C---:B------:R-:W-:Y:S01]  /*b9a0*/  FMUL R179, R6.reuse, R179 ;  /* 0x000000b306b37220 */ /* 0x040fe20000400000 */
[C---:B------:R-:W-:Y:S01]  /*b9b0*/  FMUL R20, R6.reuse, R35 ;  /* 0x0000002306147220 */ /* 0x040fe20000400000 */
[C---:B------:R-:W-:Y:S01]  /*b9c0*/  FMUL R175, R6.reuse, R175 ;  /* 0x000000af06af7220 */ /* 0x040fe20000400000 */
[C---:B------:R-:W-:Y:S01]  /*b9d0*/  FMUL R42, R6.reuse, R39 ;  /* 0x00000027062a7220 */ /* 0x040fe20000400000 */
[C---:B------:R-:W-:Y:S01]  /*b9e0*/  FMUL R171, R6.reuse, R171 ;  /* 0x000000ab06ab7220 */ /* 0x040fe20000400000 */
[----:B------:R-:W-:Y:S01]  /*b9f0*/  FMUL R6, R6, R43 ;  /* 0x0000002b06067220 */ /* 0x000fe20000400000 */
[----:B------:R-:W-:Y:S01]  /*ba00*/  F2FP.F16.F32.PACK_AB R50, R34, R5 ;  /* 0x000000052232723e */ /* 0x000fe200000000ff */
[----:B------:R-:W-:Y:S01]  /*ba10*/  FFMA.FTZ R5, R4, R16, -0.16845393180847167969 ;  /* 0xbe2c7f3004057423 */ /* 0x000fe20000010010 */
[----:B------:R-:W-:Y:S01]  /*ba20*/  FADD R7, R7, -1 ;  /* 0xbf80000007077421 */ /* 0x000fe20000000000 */
[----:B------:R-:W-:Y:S01]  /*ba30*/  FADD R14, R14, -1 ;  /* 0xbf8000000e0e7421 */ /* 0x000fe20000000000 */
[----:B------:R-:W-:Y:S01]  /*ba40*/  F2FP.F16.F32.PACK_AB R49, R171, R6 ;  /* 0x00000006ab31723e */ /* 0x000fe200000000ff */
[----:B------:R-:W-:Y:S01]  /*ba50*/  FFMA.FTZ R5, R4, R5, 0.1716887056827545166 ;  /* 0x3e2fcf2a04057423 */ /* 0x000fe20000010005 */
[----:B------:R-:W-:Y:S01]  /*ba60*/  F2FP.F16.F32.PACK_AB R51, R32, R15 ;  /* 0x0000000f2033723e */ /* 0x000fe200000000ff */
[-C--:B------:R-:W-:Y:S01]  /*ba70*/  FFMA.FTZ R6, R7, R16.reuse, -0.16845393180847167969 ;  /* 0xbe2c7f3007067423 */ /* 0x080fe20000010010 */
[----:B------:R-:W-:Y:S01]  /*ba80*/  FFMA.FTZ R15, R14, R16, -0.16845393180847167969 ;  /* 0xbe2c7f300e0f7423 */ /* 0x000fe20000010010 */
[----:B------:R-:W-:Y:S01]  /*ba90*/  FFMA.FTZ R5, R4, R5, -0.17900948226451873779 ;  /* 0xbe374e4304057423 */ /* 0x000fe20000010005 */
[----:B------:R-:W-:Y:S01]  /*baa0*/  F2FP.F16.F32.PACK_AB R48, R169, R46 ;  /* 0x0000002ea930723e */ /* 0x000fe200000000ff */
[C---:B------:R-:W-:Y:S01]  /*bab0*/  FFMA.FTZ R6, R7.reuse, R6, 0.1716887056827545166 ;  /* 0x3e2fcf2a07067423 */ /* 0x040fe20000010006 */
[----:B------:R-:W-:Y:S01]  /*bac0*/  FFMA.FTZ R15, R14, R15, 0.1716887056827545166 ;  /* 0x3e2fcf2a0e0f7423 */ /* 0x000fe2000001000f */
[----:B------:R-:W-:Y:S01]  /*bad0*/  FFMA.FTZ R5, R4, R5, 0.20512372255325317383 ;  /* 0x3e520bf404057423 */ /* 0x000fe20000010005 */
[----:B------:R-:W-:Y:S01]  /*bae0*/  ISETP.GE.U32.AND P1, PT, R52, 0x7f800000, PT ;  /* 0x7f8000003400780c */ /* 0x000fe20003f26070 */
[C---:B------:R-:W-:Y:S01]  /*baf0*/  FFMA.FTZ R6, R7.reuse, R6, -0.17900948226451873779 ;  /* 0xbe374e4307067423 */ /* 0x040fe20000010006 */
[----:B------:R-:W-:Y:S01]  /*bb00*/  FFMA.FTZ R15, R14, R15, -0.17900948226451873779 ;  /* 0xbe374e430e0f7423 */ /* 0x000fe2000001000f */
[----:B------:R-:W-:Y:S01]  /*bb10*/  FFMA.FTZ R5, R4, R5, -0.24046532809734344482 ;  /* 0xbe763c8b04057423 */ /* 0x000fe20000010005 */
[----:B------:R0:W-:Y:S01]  /*bb20*/  STSM.16.M88.4 [R2], R48 ;  /* 0x0000003002007844 */ /* 0x0001e20000000200 */
[----:B------:R-:W-:Y:S01]  /*bb30*/  FFMA.FTZ R6, R7, R6, 0.20512372255325317383 ;  /* 0x3e520bf407067423 */ /* 0x000fe20000010006 */
[----:B------:R-:W-:Y:S01]  /*bb40*/  FFMA.FTZ R15, R14, R15, 0.20512372255325317383 ;  /* 0x3e520bf40e0f7423 */ /* 0x000fe2000001000f */
[----:B------:R-:W-:Y:S01]  /*bb50*/  FFMA.FTZ R5, R4, R5, 0.28857114911079406738 ;  /* 0x3e93bf9904057423 */ /* 0x000fe20000010005 */
[----:B------:R-:W-:Y:S01]  /*bb60*/  ISETP.GE.U32.AND P5, PT, R53, 0x7f800000, PT ;  /* 0x7f8000003500780c */ /* 0x000fe20003fa6070 */
[----:B------:R-:W-:Y:S01]  /*bb70*/  FFMA.FTZ R6, R7, R6, -0.24046532809734344482 ;  /* 0xbe763c8b07067423 */ /* 0x000fe20000010006 */
[----:B------:R-:W-:Y:S01]  /*bb80*/  FFMA.FTZ R15, R14, R15, -0.24046532809734344482 ;  /* 0xbe763c8b0e0f7423 */ /* 0x000fe2000001000f */
[----:B------:R-:W-:Y:S01]  /*bb90*/  FFMA.FTZ R5, R4, R5, -0.36067417263984680176 ;  /* 0xbeb8aa4904057423 */ /* 0x000fe20000010005 */
[----:B------:R-:W-:Y:S01]  /*bba0*/  LOP3.LUT R84, R187, 0x7f, RZ, 0xc0, !PT ;  /* 0x0000007fbb547812 */ /* 0x000fe200078ec0ff */
[C---:B------:R-:W-:Y:S01]  /*bbb0*/  FFMA.FTZ R6, R7.reuse, R6, 0.28857114911079406738 ;  /* 0x3e93bf9907067423 */ /* 0x040fe20000010006 */
[----:B------:R-:W-:Y:S01]  /*bbc0*/  FFMA.FTZ R15, R14, R15, 0.28857114911079406738 ;  /* 0x3e93bf990e0f7423 */ /* 0x000fe2000001000f */
[----:B------:R-:W-:Y:S01]  /*bbd0*/  FFMA.FTZ R5, R4, R5, 0.48089820146560668945 ;  /* 0x3ef6384a04057423 */ /* 0x000fe20000010005 */
[----:B------:R-:W-:Y:S01]  /*bbe0*/  LEA R84, R84, UR21, 0x4 ;  /* 0x0000001554547c11 */ /* 0x000fe2000f8e20ff */
[----:B------:R-:W-:Y:S01]  /*bbf0*/  FFMA.FTZ R6, R7, R6, -0.36067417263984680176 ;  /* 0xbeb8aa4907067423 */ /* 0x000fe20000010006 */
[----:B------:R-:W-:Y:S01]  /*bc00*/  FFMA.FTZ R15, R14, R15, -0.36067417263984680176 ;  /* 0xbeb8aa490e0f7423 */ /* 0x000fe2000001000f */
[----:B------:R-:W-:Y:S01]  /*bc10*/  FFMA.FTZ R5, R4, R5, -0.72134751081466674805 ;  /* 0xbf38aa3b04057423 */ /* 0x000fe20000010005 */
[----:B------:R-:W-:Y:S01]  /*bc20*/  ISETP.GE.U32.AND P0, PT, R47, 0x7f800000, PT ;  /* 0x7f8000002f00780c */ /* 0x000fe20003f06070 */
[----:B------:R-:W-:Y:S01]  /*bc30*/  FFMA.FTZ R6, R7, R6, 0.48089820146560668945 ;  /* 0x3ef6384a07067423 */ /* 0x000fe20000010006 */
[----:B------:R-:W-:Y:S01]  /*bc40*/  FFMA.FTZ R15, R14, R15, 0.48089820146560668945 ;  /* 0x3ef6384a0e0f7423 */ /* 0x000fe2000001000f */
[----:B------:R-:W-:Y:S01]  /*bc50*/  FMUL R5, R4, R5 ;  /* 0x0000000504057220 */ /* 0x000fe20000400000 */
[----:B------:R-:W-:Y:S01]  /*bc60*/  FSETP.NEU.AND P3, PT, R47, RZ, PT ;  /* 0x000000ff2f00720b */ /* 0x000fe20003f6d000 */
[----:B------:R-:W-:Y:S01]  /*bc70*/  FFMA.FTZ R6, R7, R6, -0.72134751081466674805 ;  /* 0xbf38aa3b07067423 */ /* 0x000fe20000010006 */
[----:B------:R-:W-:Y:S01]  /*bc80*/  FFMA.FTZ R15, R14, R15, -0.72134751081466674805 ;  /* 0xbf38aa3b0e0f7423 */ /* 0x000fe2000001000f */
[----:B------:R-:W-:Y:S01]  /*bc90*/  FMUL R5, R4, R5 ;  /* 0x0000000504057220 */ /* 0x000fe20000400000 */
[----:B------:R-:W-:Y:S01]  /*bca0*/  F2FP.F16.F32.PACK_AB R44, R173, R44 ;  /* 0x0000002cad2c723e */ /* 0x000fe200000000ff */
[----:B------:R-:W-:Y:S01]  /*bcb0*/  FMUL R6, R7, R6 ;  /* 0x0000000607067220 */ /* 0x000fe20000400000 */
[----:B------:R-:W-:Y:S01]  /*bcc0*/  FMUL R15, R14, R15 ;  /* 0x0000000f0e0f7220 */ /* 0x000fe20000400000 */
[----:B------:R-:W-:Y:S01]  /*bcd0*/  FFMA.FTZ R4, R4, 1.4426950216293334961, R5 ;  /* 0x3fb8aa3b04047823 */ /* 0x000fe20000010005 */
[----:B------:R-:W-:-:S02]  /*bce0*/  @P1 IMAD.MOV.U32 R5, RZ, RZ, 0x7f800000 ;  /* 0x7f800000ff051424 */ /* 0x000fc400078e00ff */
[----:B------:R-:W-:Y:S01]  /*bcf0*/  FMUL R6, R7, R6 ;  /* 0x0000000607067220 */ /* 0x000fe20000400000 */
[C---:B------:R-:W-:Y:S01]  /*bd00*/  FMUL R15, R14.reuse, R15 ;  /* 0x0000000f0e0f7220 */ /* 0x040fe20000400000 */
[----:B------:R-:W-:Y:S01]  /*bd10*/  FADD R80, R3, R4 ;  /* 0x0000000403507221 */ /* 0x000fe20000000000 */
[----:B------:R-:W-:Y:S02]  /*bd20*/  @P5 IMAD.MOV.U32 R4, RZ, RZ, 0x7f800000 ;  /* 0x7f800000ff045424 */ /* 0x000fe400078e00ff */
[----:B------:R-:W-:Y:S01]  /*bd30*/  FFMA.FTZ R7, R7, 1.4426950216293334961, R6 ;  /* 0x3fb8aa3b07077823 */ /* 0x000fe20000010006 */
[----:B------:R-:W-:Y:S01]  /*bd40*/  FFMA.FTZ R14, R14, 1.4426950216293334961, R15 ;  /* 0x3fb8aa3b0e0e7823 */ /* 0x000fe2000001000f */
[----:B------:R-:W-:Y:S01]  /*bd50*/  @P0 IMAD.MOV.U32 R3, RZ, RZ, 0x7f800000 ;  /* 0x7f800000ff030424 */ /* 0x000fe200078e00ff */
[----:B------:R-:W-:Y:S01]  /*bd60*/  F2FP.F16.F32.PACK_AB R45, R175, R42 ;  /* 0x0000002aaf2d723e */ /* 0x000fe200000000ff */
[----:B------:R-:W-:Y:S01]  /*bd70*/  FADD R81, R12, R7 ;  /* 0x000000070c517221 */ /* 0x000fe20000000000 */
[----:B------:R-:W-:Y:S01]  /*bd80*/  FADD R82, R13, R14 ;  /* 0x0000000e0d527221 */ /* 0x000fe20000000000 */
[----:B------:R-:W-:Y:S01]  /*bd90*/  BAR.SYNC.DEFER_BLOCKING 0x0 ;  /* 0x0000000000007b1d */ /* 0x000fe20000010000 */
[----:B------:R-:W-:Y:S01]  /*bda0*/  @P1 FFMA.FTZ R81, R52, R5, +INF ;  /* 0x7f80000034511423 */ /* 0x000fe20000010005 */
[----:B------:R-:W-:Y:S01]  /*bdb0*/  @P5 FFMA.FTZ R82, R53, R4, +INF ;  /* 0x7f80000035525423 */ /* 0x000fe20000010004 */
[----:B------:R-:W-:Y:S01]  /*bdc0*/  @P0 FFMA.FTZ R80, R47, R3, +INF ;  /* 0x7f8000002f500423 */ /* 0x000fe20000010003 */
[----:B------:R-:W-:Y:S01]  /*bdd0*/  F2FP.F16.F32.PACK_AB R46, R30, R29 ;  /* 0x0000001d1e2e723e */ /* 0x000fe200000000ff */
[----:B------:R-:W-:Y:S01]  /*bde0*/  IMAD.IADD R17, R54, 0x1, -R17 ;  /* 0x0000000136117824 */ /* 0x000fe200078e0a11 */
[----:B------:R-:W-:-:S02]  /*bdf0*/  F2FP.F16.F32.PACK_AB R47, R28, R27 ;  /* 0x0000001b1c2f723e */ /* 0x000fc400000000ff */
[----:B------:R-:W1:Y:S01]  /*be00*/  LDC.64 R32, c[0x0][0x228] ;  /* 0x00008a00ff207b82 */ /* 0x000e620000000a00 */
[----:B------:R-:W-:Y:S01]  /*be10*/  ISETP.GE.U32.AND P4, PT, R54, 0x7f800000, PT ;  /* 0x7f8000003600780c */ /* 0x000fe20003f86070 */
[----:B------:R-:W-:Y:S01]  /*be20*/  FADD R17, R17, -1 ;  /* 0xbf80000011117421 */ /* 0x000fe20000000000 */
[----:B------:R-:W-:Y:S01]  /*be30*/  F2FP.F16.F32.PACK_AB R40, R177, R40 ;  /* 0x00000028b128723e */ /* 0x000fe200000000ff */
[----:B------:R-:W-:Y:S01]  /*be40*/  IMAD R31, R87, 0x6, RZ ;  /* 0x00000006571f7824 */ /* 0x000fe200078e02ff */
[----:B------:R-:W-:Y:S01]  /*be50*/  F2FP.F16.F32.PACK_AB R41, R179, R20 ;  /* 0x00000014b329723e */ /* 0x000fe200000000ff */
[----:B------:R-:W-:Y:S01]  /*be60*/  FFMA.FTZ R16, R17, R16, -0.16845393180847167969 ;  /* 0xbe2c7f3011107423 */ /* 0x000fe20000010010 */
[----:B------:R-:W-:Y:S01]  /*be70*/  F2FP.F16.F32.PACK_AB R42, R26, R25 ;  /* 0x000000191a2a723e */ /* 0x000fe200000000ff */
[----:B------:R-:W-:Y:S01]  /*be80*/  IMAD R25, R87, 0x3, RZ ;  /* 0x0000000357197824 */ /* 0x000fe200078e02ff */
[----:B------:R-:W-:Y:S01]  /*be90*/  F2FP.F16.F32.PACK_AB R43, R24, R23 ;  /* 0x00000017182b723e */ /* 0x000fe200000000ff */
[----:B------:R-:W-:Y:S01]  /*bea0*/  FFMA.FTZ R16, R17, R16, 0.1716887056827545166 ;  /* 0x3e2fcf2a11107423 */ /* 0x000fe20000010010 */
[----:B------:R-:W-:Y:S01]  /*beb0*/  LOP3.LUT R186, R186, 0x7f, R187, 0xf8, !PT ;  /* 0x0000007fbaba7812 */ /* 0x000fe200078ef8bb */
[----:B------:R-:W-:Y:S01]  /*bec0*/  IMAD.SHL.U32 R23, R87, 0x2, RZ ;  /* 0x0000000257177824 */ /* 0x000fe200078e00ff */
[----:B------:R-:W-:Y:S01]  /*bed0*/  FSETP.NEU.AND P1, PT, R53, RZ, PT ;  /* 0x000000ff3500720b */ /* 0x000fe20003f2d000 */
[C---:B------:R-:W-:Y:S01]  /*bee0*/  FFMA.FTZ R16, R17.reuse, R16, -0.17900948226451873779 ;  /* 0xbe374e4311107423 */ /* 0x040fe20000010010 */
[----:B------:R-:W-:Y:S01]  /*bef0*/  @P4 IMAD.MOV.U32 R3, RZ, RZ, 0x7f800000 ;  /* 0x7f800000ff034424 */ /* 0x000fe200078e00ff */
[----:B------:R-:W-:Y:S01]  /*bf00*/  FSETP.NEU.AND P2, PT, R52, RZ, PT ;  /* 0x000000ff3400720b */ /* 0x000fe20003f4d000 */
[----:B------:R-:W2:Y:S01]  /*bf10*/  LDS.128 R4, [R84] ;  /* 0x0000000054047984 */ /* 0x000ea20000000c00 */
[----:B------:R-:W-:Y:S01]  /*bf20*/  FFMA.FTZ R16, R17, R16, 0.20512372255325317383 ;  /* 0x3e520bf411107423 */ /* 0x000fe20000010010 */
[----:B------:R-:W-:Y:S01]  /*bf30*/  IMAD.SHL.U32 R27, R87, 0x4, RZ ;  /* 0x00000004571b7824 */ /* 0x000fe200078e00ff */
[----:B------:R-:W-:Y:S01]  /*bf40*/  FSETP.NEU.AND P0, PT, R54, RZ, PT ;  /* 0x000000ff3600720b */ /* 0x000fe20003f0d000 */
[----:B------:R-:W-:Y:S01]  /*bf50*/  BAR.SYNC.DEFER_BLOCKING 0x0 ;  /* 0x0000000000007b1d */ /* 0x000fe20000010000 */
[----:B------:R-:W-:Y:S01]  /*bf60*/  FFMA.FTZ R16, R17, R16, -0.24046532809734344482 ;  /* 0xbe763c8b11107423 */ /* 0x000fe20000010010 */
[----:B------:R-:W-:-:S02]  /*bf70*/  IMAD R39, R87, 0xa, RZ ;  /* 0x0000000a57277824 */ /* 0x000fc400078e02ff */
[----:B------:R-:W-:Y:S02]  /*bf80*/  IMAD R29, R87, 0x5, RZ ;  /* 0x00000005571d7824 */ /* 0x000fe400078e02ff */
[----:B------:R-:W-:Y:S01]  /*bf90*/  FFMA.FTZ R16, R17, R16, 0.28857114911079406738 ;  /* 0x3e93bf9911107423 */ /* 0x000fe20000010010 */
[C---:B------:R-:W-:Y:S02]  /*bfa0*/  IMAD.SHL.U32 R35, R87.reuse, 0x8, RZ ;  /* 0x0000000857237824 */ /* 0x040fe400078e00ff */
[----:B------:R-:W-:Y:S02]  /*bfb0*/  IMAD R37, R87, 0x9, RZ ;  /* 0x0000000957257824 */ /* 0x000fe400078e02ff */
[----:B------:R-:W-:Y:S01]  /*bfc0*/  FFMA.FTZ R16, R17, R16, -0.36067417263984680176 ;  /* 0xbeb8aa4911107423 */ /* 0x000fe20000010010 */
[C---:B0-----:R-:W-:Y:S02]  /*bfd0*/  IMAD R49, R87.reuse, 0xf, RZ ;  /* 0x0000000f57317824 */ /* 0x041fe400078e02ff */
[----:B------:R-:W-:-:S02]  /*bfe0*/  IMAD.SHL.U32 R51, R87, 0x10, RZ ;  /* 0x0000001057337824 */ /* 0x000fc400078e00ff */
[----:B------:R-:W-:Y:S01]  /*bff0*/  FFMA.FTZ R16, R17, R16, 0.48089820146560668945 ;  /* 0x3ef6384a11107423 */ /* 0x000fe20000010010 */
[C---:B------:R-:W-:Y:S02]  /*c000*/  IMAD R91, R87.reuse, 0x24, RZ ;  /* 0x00000024575b7824 */ /* 0x040fe400078e02ff */
[----:B------:R-:W-:Y:S02]  /*c010*/  IMAD R93, R87, 0x26, RZ ;  /* 0x00000026575d7824 */ /* 0x000fe400078e02ff */
[----:B------:R-:W-:Y:S01]  /*c020*/  FFMA.FTZ R16, R17, R16, -0.72134751081466674805 ;  /* 0xbf38aa3b11107423 */ /* 0x000fe20000010010 */
[C---:B------:R-:W-:Y:S02]  /*c030*/  IMAD R53, R87.reuse, 0x11, RZ ;  /* 0x0000001157357824 */ /* 0x040fe400078e02ff */
[----:B------:R-:W-:Y:S02]  /*c040*/  IMAD R57, R87, 0x13, RZ ;  /* 0x0000001357397824 */ /* 0x000fe400078e02ff */
[----:B------:R-:W-:Y:S01]  /*c050*/  FMUL R16, R17, R16 ;  /* 0x0000001011107220 */ /* 0x000fe20000400000 */
[----:B------:R-:W-:Y:S01]  /*c060*/  IMAD R95, R87, 0x28, RZ ;  /* 0x00000028575f7824 */ /* 0x000fe200078e02ff */
[----:B------:R0:W-:Y:S02]  /*c070*/  STSM.16.M88.4 [R2], R44 ;  /* 0x0000002c02007844 */ /* 0x0001e40000000200 */
[----:B------:R-:W-:Y:S01]  /*c080*/  FMUL R16, R17, R16 ;  /* 0x0000001011107220 */ /* 0x000fe20000400000 */
[----:B------:R-:W-:Y:S01]  /*c090*/  IMAD R97, R87, 0x2a, RZ ;  /* 0x0000002a57617824 */ /* 0x000fe200078e02ff */
[----:B------:R-:W-:Y:S02]  /*c0a0*/  BAR.SYNC.DEFER_BLOCKING 0x0 ;  /* 0x0000000000007b1d */ /* 0x000fe40000010000 */
[----:B------:R-:W-:Y:S01]  /*c0b0*/  FFMA.FTZ R17, R17, 1.4426950216293334961, R16 ;  /* 0x3fb8aa3b11117823 */ /* 0x000fe20000010010 */
[----:B------:R-:W-:-:S02]  /*c0c0*/  IMAD R99, R87, 0x2c, RZ ;  /* 0x0000002c57637824 */ /* 0x000fc400078e02ff */
[C---:B------:R-:W-:Y:S02]  /*c0d0*/  IMAD R61, R87.reuse, 0x15, RZ ;  /* 0x00000015573d7824 */ /* 0x040fe400078e02ff */
[----:B------:R-:W-:Y:S01]  /*c0e0*/  FADD R83, R18, R17 ;  /* 0x0000001112537221 */ /* 0x000fe20000000000 */
[----:B------:R-:W-:Y:S01]  /*c0f0*/  @P4 FFMA.FTZ R83, R54, R3, +INF ;  /* 0x7f80000036534423 */ /* 0x000fe20000010003 */
[----:B------:R-:W-:Y:S01]  /*c100*/  IMAD R3, R186, UR5, RZ ;  /* 0x00000005ba037c24 */ /* 0x000fe2000f8e02ff */
[----:B------:R-:W-:Y:S01]  /*c110*/  USHF.L.U32 UR5, UR4, 0x1, URZ ;  /* 0x0000000104057899 */ /* 0x000fe2000800063f */
[----:B------:R-:W-:Y:S02]  /*c120*/  IMAD R101, R87, 0x2e, RZ ;  /* 0x0000002e57657824 */ /* 0x000fe400078e02ff */
[----:B------:R-:W-:Y:S01]  /*c130*/  IMAD.SHL.U32 R17, R3, 0x2, RZ ;  /* 0x0000000203117824 */ /* 0x000fe200078e00ff */
[----:B0-----:R-:W-:Y:S01]  /*c140*/  F2FP.F16.F32.PACK_AB R47, R21, R166 ;  /* 0x000000a6152f723e */ /* 0x001fe200000000ff */
[----:B------:R-:W-:Y:S01]  /*c150*/  IMAD.HI R16, R3, 0x2, RZ ;  /* 0x0000000203107827 */ /* 0x000fe200078e02ff */
[----:B------:R-:W-:-:S02]  /*c160*/  F2FP.F16.F32.PACK_AB R46, R22, R19 ;  /* 0x00000013162e723e */ /* 0x000fc400000000ff */
[----:B-1----:R-:W-:Y:S01]  /*c170*/  IADD3 R20, P4, P5, R17, UR5, R32 ;  /* 0x0000000511147c10 */ /* 0x002fe2000fd9e020 */
[----:B------:R-:W-:Y:S01]  /*c180*/  UIMAD.WIDE UR4, UR4, 0x2, URZ ;  /* 0x00000002040478a5 */ /* 0x000fe2000f8e023f */
[----:B------:R-:W-:Y:S01]  /*c190*/  F2FP.F16.F32.PACK_AB R44, R181, R38 ;  /* 0x00000026b52c723e */ /* 0x000fe200000000ff */
[----:B------:R-:W-:Y:S01]  /*c1a0*/  IMAD R103, R87, 0x30, RZ ;  /* 0x0000003057677824 */ /* 0x000fe200078e02ff */
[----:B------:R-:W-:Y:S01]  /*c1b0*/  F2FP.F16.F32.PACK_AB R45, R183, R36 ;  /* 0x00000024b72d723e */ /* 0x000fe200000000ff */
[C---:B------:R-:W-:Y:S01]  /*c1c0*/  IMAD R105, R87.reuse, 0x32, RZ ;  /* 0x0000003257697824 */ /* 0x040fe200078e02ff */
[CC--:B------:R-:W-:Y:S01]  /*c1d0*/  LEA R22, P6, R87.reuse, R20.reuse, 0x2 ;  /* 0x0000001457167211 */ /* 0x0c0fe200078c10ff */
[C---:B------:R-:W-:Y:S01]  /*c1e0*/  IMAD R65, R87.reuse, 0x17, RZ ;  /* 0x0000001757417824 */ /* 0x040fe200078e02ff */
[----:B------:R-:W0:Y:S01]  /*c1f0*/  LDS.128 R12, [R84] ;  /* 0x00000000540c7984 */ /* 0x000e220000000c00 */
[----:B------:R-:W-:Y:S01]  /*c200*/  IADD3.X R21, R16, UR5, R33, P4, P5 ;  /* 0x0000000510157c10 */ /* 0x000fe2000a7ea421 */
[----:B------:R-:W-:Y:S01]  /*c210*/  IMAD R33, R87, 0x7, RZ ;  /* 0x0000000757217824 */ /* 0x000fe200078e02ff */
[----:B------:R-:W-:Y:S01]  /*c220*/  IADD3 R24, P4, R31, R20, RZ ;  /* 0x000000141f187210 */ /* 0x000fe20007f9e0ff */
[----:B------:R-:W-:Y:S01]  /*c230*/  BAR.SYNC.DEFER_BLOCKING 0x0 ;  /* 0x0000000000007b1d */ /* 0x000fe20000010000 */
[----:B------:R-:W-:-:S02]  /*c240*/  IMAD R69, R87, 0x19, RZ ;  /* 0x0000001957457824 */ /* 0x000fc400078e02ff */
[----:B------:R-:W-:Y:S01]  /*c250*/  LEA.HI.X.SX32 R25, R25, R21, 0x1, P4 ;  /* 0x0000001519197211 */ /* 0x000fe200020f0eff */
[C---:B------:R-:W-:Y:S02]  /*c260*/  IMAD R107, R87.reuse, 0x34, RZ ;  /* 0x00000034576b7824 */ /* 0x040fe400078e02ff */
[C---:B------:R-:W-:Y:S01]  /*c270*/  IMAD R109, R87.reuse, 0x36, RZ ;  /* 0x00000036576d7824 */ /* 0x040fe200078e02ff */
[----:B------:R-:W-:Y:S01]  /*c280*/  ULDC UR4, c[0x0][0x27c] ;  /* 0x00009f0000047ab9 */ /* 0x000fe20000000800 */
[C---:B------:R-:W-:Y:S01]  /*c290*/  IMAD R111, R87.reuse, 0x38, RZ ;  /* 0x00000038576f7824 */ /* 0x040fe200078e02ff */
[----:B------:R-:W-:Y:S01]  /*c2a0*/  UIMAD UR4, UR20, UR4, URZ ;  /* 0x00000004140472a4 */ /* 0x000fe2000f8e023f */
[C---:B------:R-:W-:Y:S02]  /*c2b0*/  IMAD R73, R87.reuse, 0x1b, RZ ;  /* 0x0000001b57497824 */ /* 0x040fe400078e02ff */
[C---:B------:R-:W-:Y:S01]  /*c2c0*/  IMAD R113, R87.reuse, 0x3a, RZ ;  /* 0x0000003a57717824 */ /* 0x040fe200078e02ff */
[----:B------:R-:W-:Y:S01]  /*c2d0*/  USHF.L.U32 UR6, UR4, 0x2, URZ ;  /* 0x0000000204067899 */ /* 0x000fe2000800063f */
[C---:B------:R-:W-:Y:S01]  /*c2e0*/  IMAD R115, R87.reuse, 0x3c, RZ ;  /* 0x0000003c57737824 */ /* 0x040fe200078e02ff */
[----:B------:R-:W-:Y:S01]  /*c2f0*/  UIMAD.WIDE UR4, UR4, 0x4, URZ ;  /* 0x00000004040478a5 */ /* 0x000fe2000f8e023f */
[----:B------:R-:W-:-:S02]  /*c300*/  IMAD R117, R87, 0x3e, RZ ;  /* 0x0000003e57757824 */ /* 0x000fc400078e02ff */
[C---:B------:R-:W-:Y:S02]  /*c310*/  IMAD R77, R87.reuse, 0x1d, RZ ;  /* 0x0000001d574d7824 */ /* 0x040fe400078e02ff */
[C---:B------:R-:W-:Y:S01]  /*c320*/  IMAD R85, R87.reuse, 0x1f, RZ ;  /* 0x0000001f57557824 */ /* 0x040fe200078e02ff */
[----:B------:R1:W-:Y:S01]  /*c330*/  STSM.16.M88.4 [R2], R40 ;  /* 0x0000002802007844 */ /* 0x0003e20000000200 */
[----:B------:R-:W-:Y:S01]  /*c340*/  BAR.SYNC.DEFER_BLOCKING 0x0 ;  /* 0x0000000000007b1d */ /* 0x000fe20000010000 */
[C---:B-1----:R-:W-:Y:S02]  /*c350*/  IMAD R43, R87.reuse, 0xc, RZ ;  /* 0x0000000c572b7824 */ /* 0x042fe400078e02ff */
[----:B------:R-:W-:-:S03]  /*c360*/  IMAD R41, R87, 0xb, RZ ;  /* 0x0000000b57297824 */ /* 0x000fc600078e02ff */
[----:B------:R-:W-:-:S04]  /*c370*/  IADD3 R30, P4, R43, R20, RZ ;  /* 0x000000142b1e7210 */ /* 0x000fc80007f9e0ff */
[-C--:B------:R-:W-:Y:S02]  /*c380*/  LEA.HI.X.SX32 R31, R31, R21.reuse, 0x1, P4 ;  /* 0x000000151f1f7211 */ /* 0x080fe400020f0eff */
[-C--:B------:R-:W-:Y:S01]  /*c390*/  IADD3 R36, P4, R55, R20.reuse, RZ ;  /* 0x0000001437247210 */ /* 0x080fe20007f9e0ff */
[----:B------:R-:W1:Y:S03]  /*c3a0*/  LDS.128 R16, [R84] ;  /* 0x0000000054107984 */ /* 0x000e660000000c00 */
[----:B------:R-:W-:Y:S01]  /*c3b0*/  LEA.HI.X.SX32 R37, R37, R21, 0x1, P4 ;  /* 0x0000001525257211 */ /* 0x000fe200020f0eff */
[----:B------:R-:W-:Y:S01]  /*c3c0*/  BAR.SYNC.DEFER_BLOCKING 0x0 ;  /* 0x0000000000007b1d */ /* 0x000fe20000010000 */
[----:B------:R-:W-:-:S04]  /*c3d0*/  IADD3 R42, P4, R67, R20, RZ ;  /* 0x00000014432a7210 */ /* 0x000fc80007f9e0ff */
[----:B------:R-:W-:Y:S02]  /*c3e0*/  LEA.HI.X.SX32 R43, R43, R21, 0x1, P4 ;  /* 0x000000152b2b7211 */ /* 0x000fe400020f0eff */
[----:B------:R-:W-:-:S04]  /*c3f0*/  IADD3 R48, P4, R79, R20, RZ ;  /* 0x000000144f307210 */ /* 0x000fc80007f9e0ff */
[----:B------:R-:W-:Y:S02]  /*c400*/  LEA.HI.X.SX32 R49, R49, R21, 0x1, P4 ;  /* 0x0000001531317211 */ /* 0x000fe400020f0eff */
[----:B------:R-:W-:-:S04]  /*c410*/  IADD3 R54, P4, R91, R20, RZ ;  /* 0x000000145b367210 */ /* 0x000fc80007f9e0ff */
[----:B------:R-:W-:Y:S02]  /*c420*/  LEA.HI.X.SX32 R55, R55, R21, 0x1, P4 ;  /* 0x0000001537377211 */ /* 0x000fe400020f0eff */
[----:B------:R-:W-:-:S04]  /*c430*/  IADD3 R60, P4, R97, R20, RZ ;  /* 0x00000014613c7210 */ /* 0x000fc80007f9e0ff */
[----:B------:R-:W-:Y:S01]  /*c440*/  LEA.HI.X.SX32 R61, R61, R21, 0x1, P4 ;  /* 0x000000153d3d7211 */ /* 0x000fe200020f0eff */
[----:B------:R3:W-:Y:S01]  /*c450*/  STSM.16.M88.4 [R2], R44 ;  /* 0x0000002c02007844 */ /* 0x0007e20000000200 */
[----:B------:R-:W-:Y:S01]  /*c460*/  BAR.SYNC.DEFER_BLOCKING 0x0 ;  /* 0x0000000000007b1d */ /* 0x000fe20000010000 */
[----:B------:R-:W-:-:S04]  /*c470*/  IADD3 R66, P4, R103, R20, RZ ;  /* 0x0000001467427210 */ /* 0x000fc80007f9e0ff */
[----:B------:R-:W-:Y:S02]  /*c480*/  LEA.HI.X.SX32 R67, R67, R21, 0x1, P4 ;  /* 0x0000001543437211 */ /* 0x000fe400020f0eff */
[----:B------:R-:W-:-:S04]  /*c490*/  IADD3 R72, P4, R109, R20, RZ ;  /* 0x000000146d487210 */ /* 0x000fc80007f9e0ff */
[-C--:B------:R-:W-:Y:S01]  /*c4a0*/  LEA.HI.X.SX32 R73, R73, R21.reuse, 0x1, P4 ;  /* 0x0000001549497211 */ /* 0x080fe200020f0eff */
[----:B---3--:R-:W-:Y:S01]  /*c4b0*/  IMAD R47, R87, 0xe, RZ ;  /* 0x0000000e572f7824 */ /* 0x008fe200078e02ff */
[-C--:B------:R-:W-:Y:S01]  /*c4c0*/  IADD3 R2, P5, R23, R20.reuse, RZ ;  /* 0x0000001417027210 */ /* 0x080fe20007fbe0ff */
[----:B------:R-:W-:Y:S01]  /*c4d0*/  IMAD R45, R87, 0xd, RZ ;  /* 0x0000000d572d7824 */ /* 0x000fe200078e02ff */
[-C--:B------:R-:W-:Y:S02]  /*c4e0*/  LEA.HI.X.SX32 R23, R23, R21.reuse, 0x1, P6 ;  /* 0x0000001517177211 */ /* 0x080fe400030f0eff */
[C---:B------:R-:W-:Y:S02]  /*c4f0*/  LEA.HI.X.SX32 R3, R87.reuse, R21, 0x1, P5 ;  /* 0x0000001557037211 */ /* 0x040fe400028f0eff */
[-C--:B------:R-:W-:Y:S02]  /*c500*/  LEA R26, P5, R87, R20.reuse, 0x3 ;  /* 0x00000014571a7211 */ /* 0x080fe400078a18ff */
[----:B------:R-:W-:-:S02]  /*c510*/  IADD3 R28, P6, R39, R20, RZ ;  /* 0x00000014271c7210 */ /* 0x000fc40007fde0ff */
[-C--:B------:R-:W-:Y:S01]  /*c520*/  LEA.HI.X.SX32 R27, R27, R21.reuse, 0x1, P5 ;  /* 0x000000151b1b7211 */ /* 0x080fe200028f0eff */
[----:B--2---:R2:W-:Y:S01]  /*c530*/  STG.E.U16 desc[UR16][R20.64], R4 ;  /* 0x0000000414007986 */ /* 0x0045e2000c101510 */
[-C--:B------:R-:W-:Y:S02]  /*c540*/  IADD3 R32, P5, R47, R20.reuse, RZ ;  /* 0x000000142f207210 */ /* 0x080fe40007fbe0ff */
[-C--:B------:R-:W-:Y:S02]  /*c550*/  LEA.HI.X.SX32 R29, R29, R21.reuse, 0x1, P6 ;  /* 0x000000151d1d7211 */ /* 0x080fe400030f0eff */
[-C--:B------:R-:W-:Y:S02]  /*c560*/  LEA R34, P6, R87, R20.reuse, 0x4 ;  /* 0x0000001457227211 */ /* 0x080fe400078c20ff */
[----:B------:R-:W-:Y:S02]  /*c570*/  LEA.HI.X.SX32 R33, R33, R21, 0x1, P5 ;  /* 0x0000001521217211 */ /* 0x000fe400028f0eff */
[----:B------:R-:W-:-:S02]  /*c580*/  IADD3 R38, P5, R59, R20, RZ ;  /* 0x000000143b267210 */ /* 0x000fc40007fbe0ff */
[-C--:B------:R-:W-:Y:S02]  /*c590*/  LEA.HI.X.SX32 R35, R35, R21.reuse, 0x1, P6 ;  /* 0x0000001523237211 */ /* 0x080fe400030f0eff */
[-C--:B------:R-:W-:Y:S02]  /*c5a0*/  IADD3 R40, P6, R63, R20.reuse, RZ ;  /* 0x000000143f287210 */ /* 0x080fe40007fde0ff */
[-C--:B------:R-:W-:Y:S02]  /*c5b0*/  LEA.HI.X.SX32 R39, R39, R21.reuse, 0x1, P5 ;  /* 0x0000001527277211 */ /* 0x080fe400028f0eff */
[-C--:B------:R-:W-:Y:S02]  /*c5c0*/  IADD3 R44, P5, R71, R20.reuse, RZ ;  /* 0x00000014472c7210 */ /* 0x080fe40007fbe0ff */
[----:B------:R-:W-:Y:S02]  /*c5d0*/  LEA.HI.X.SX32 R41, R41, R21, 0x1, P6 ;  /* 0x0000001529297211 */ /* 0x000fe400030f0eff */
[----:B------:R-:W-:-:S02]  /*c5e0*/  IADD3 R46, P6, R75, R20, RZ ;  /* 0x000000144b2e7210 */ /* 0x000fc40007fde0ff */
[-C--:B------:R-:W-:Y:S02]  /*c5f0*/  LEA.HI.X.SX32 R45, R45, R21.reuse, 0x1, P5 ;  /* 0x000000152d2d7211 */ /* 0x080fe400028f0eff */
[-C--:B------:R-:W-:Y:S02]  /*c600*/  LEA R50, P5, R87, R20.reuse, 0x5 ;  /* 0x0000001457327211 */ /* 0x080fe400078a28ff */
[-C--:B------:R-:W-:Y:S02]  /*c610*/  LEA.HI.X.SX32 R47, R47, R21.reuse, 0x1, P6 ;  /* 0x000000152f2f7211 */ /* 0x080fe400030f0eff */
[-C--:B------:R-:W-:Y:S02]  /*c620*/  IADD3 R52, P6, R89, R20.reuse, RZ ;  /* 0x0000001459347210 */ /* 0x080fe40007fde0ff */
        /* <DEDUP_REMOVED lines=16> */
[-C--:B------:R-:W-:Y:S02]  /*c730*/  IADD3 R78, P4, R115, R20.reuse, RZ ;  /* 0x00000014734e7210 */ /* 0x080fe40007f9e0ff */
[-C--:B------:R-:W-:Y:S02]  /*c740*/  LEA.HI.X.SX32 R75, R75, R21.reuse, 0x1, P5 ;  /* 0x000000154b4b7211 */ /* 0x080fe400028f0eff */
[----:B--2---:R-:W-:Y:S02]  /*c750*/  IADD3 R20, P5, R117, R20, RZ ;  /* 0x0000001475147210 */ /* 0x004fe40007fbe0ff */
[----:B------:R-:W-:-:S02]  /*c760*/  LEA.HI.X.SX32 R77, R77, R21, 0x1, P6 ;  /* 0x000000154d4d7211 */ /* 0x000fc400030f0eff */
[-C--:B------:R-:W-:Y:S02]  /*c770*/  LEA.HI.X.SX32 R79, R79, R21.reuse, 0x1, P4 ;  /* 0x000000154f4f7211 */ /* 0x080fe400020f0eff */
[----:B------:R-:W-:Y:S02]  /*c780*/  LEA.HI.X.SX32 R21, R85, R21, 0x1, P5 ;  /* 0x0000001555157211 */ /* 0x000fe400028f0eff */
[----:B------:R-:W2:Y:S01]  /*c790*/  LDS.128 R84, [R84] ;  /* 0x0000000054547984 */ /* 0x000ea20000000c00 */
[----:B------:R-:W-:-:S05]  /*c7a0*/  PRMT R4, R4, 0x7632, R4 ;  /* 0x0000763204047816 */ /* 0x000fca0000000004 */
[----:B------:R3:W-:Y:S04]  /*c7b0*/  STG.E.U16 desc[UR16][R2.64], R4 ;  /* 0x0000000402007986 */ /* 0x0007e8000c101510 */
[----:B------:R4:W-:Y:S01]  /*c7c0*/  STG.E.U16 desc[UR16][R22.64], R5 ;  /* 0x0000000516007986 */ /* 0x0009e2000c101510 */
[----:B---3--:R-:W-:Y:S02]  /*c7d0*/  PRMT R3, R5, 0x7632, R3 ;  /* 0x0000763205037816 */ /* 0x008fe40000000003 */
[----:B0-----:R-:W-:Y:S02]  /*c7e0*/  PRMT R2, R13, 0x7632, R2 ;  /* 0x000076320d027816 */ /* 0x001fe40000000002 */
[----:B----4-:R-:W-:Y:S01]  /*c7f0*/  PRMT R23, R6, 0x7632, R23 ;  /* 0x0000763206177816 */ /* 0x010fe20000000017 */
[----:B------:R0:W-:Y:S01]  /*c800*/  STG.E.U16 desc[UR16][R24.64], R3 ;  /* 0x0000000318007986 */ /* 0x0001e2000c101510 */
[----:B------:R-:W-:-:S02]  /*c810*/  PRMT R22, R14, 0x7632, R22 ;  /* 0x000076320e167816 */ /* 0x000fc40000000016 */
[----:B------:R-:W-:Y:S01]  /*c820*/  FSEL R5, R80, -INF , P3 ;  /* 0xff80000050057808 */ /* 0x000fe20001800000 */
[----:B------:R3:W-:Y:S01]  /*c830*/  STG.E.U16 desc[UR16][R26.64], R6 ;  /* 0x000000061a007986 */ /* 0x0007e2000c101510 */
[----:B------:R-:W-:-:S03]  /*c840*/  FSEL R4, R83, -INF , P0 ;  /* 0xff80000053047808 */ /* 0x000fc60000000000 */
[----:B------:R4:W-:Y:S02]  /*c850*/  STG.E.U16 desc[UR16][R28.64], R23 ;  /* 0x000000171c007986 */ /* 0x0009e4000c101510 */
[----:B------:R-:W-:Y:S01]  /*c860*/  FFMA R9, R4, 0.69314718246459960938, R9 ;  /* 0x3f31721804097823 */ /* 0x000fe20000000009 */
[----:B------:R-:W-:Y:S01]  /*c870*/  IMAD.HI R4, R186, 0x4, RZ ;  /* 0x00000004ba047827 */ /* 0x000fe200078e02ff */
[----:B0-----:R-:W-:Y:S01]  /*c880*/  PRMT R25, R7, 0x7632, R25 ;  /* 0x0000763207197816 */ /* 0x001fe20000000019 */
[----:B------:R0:W-:Y:S01]  /*c890*/  STG.E.U16 desc[UR16][R30.64], R7 ;  /* 0x000000071e007986 */ /* 0x0001e2000c101510 */
[----:B------:R-:W-:Y:S02]  /*c8a0*/  PRMT R24, R15, 0x7632, R24 ;  /* 0x000076320f187816 */ /* 0x000fe40000000018 */
[----:B---3--:R-:W-:Y:S01]  /*c8b0*/  PRMT R27, R12, 0x7632, R27 ;  /* 0x000076320c1b7816 */ /* 0x008fe2000000001b */
[----:B------:R3:W-:Y:S01]  /*c8c0*/  STG.E.U16 desc[UR16][R32.64], R25 ;  /* 0x0000001920007986 */ /* 0x0007e2000c101510 */
[----:B-1----:R-:W-:Y:S01]  /*c8d0*/  PRMT R26, R16, 0x7632, R26 ;  /* 0x00007632101a7816 */ /* 0x002fe2000000001a */
[----:B------:R-:W-:Y:S01]  /*c8e0*/  FFMA R6, R5, 0.69314718246459960938, R8 ;  /* 0x3f31721805067823 */ /* 0x000fe20000000008 */
[----:B----4-:R-:W-:Y:S01]  /*c8f0*/  PRMT R28, R17, 0x7632, R28 ;  /* 0x00007632111c7816 */ /* 0x010fe2000000001c */
[----:B------:R2:W-:Y:S01]  /*c900*/  STG.E.U16 desc[UR16][R34.64], R12 ;  /* 0x0000000c22007986 */ /* 0x0005e2000c101510 */
[----:B------:R-:W-:-:S03]  /*c910*/  FSEL R3, R82, -INF , P1 ;  /* 0xff80000052037808 */ /* 0x000fc60000800000 */
[----:B------:R1:W-:Y:S01]  /*c920*/  STG.E.U16 desc[UR16][R36.64], R27 ;  /* 0x0000001b24007986 */ /* 0x0003e2000c101510 */
[----:B0-----:R-:W-:Y:S01]  /*c930*/  PRMT R30, R18, 0x7632, R30 ;  /* 0x00007632121e7816 */ /* 0x001fe2000000001e */
[----:B------:R-:W-:Y:S01]  /*c940*/  FFMA R8, R3, 0.69314718246459960938, R10 ;  /* 0x3f31721803087823 */ /* 0x000fe2000000000a */
[----:B------:R-:W-:Y:S01]  /*c950*/  IMAD.SHL.U32 R3, R186, 0x4, RZ ;  /* 0x00000004ba037824 */ /* 0x000fe200078e00ff */
[----:B------:R0:W-:Y:S01]  /*c960*/  STG.E.U16 desc[UR16][R38.64], R13 ;  /* 0x0000000d26007986 */ /* 0x0001e2000c101510 */
[----:B---3--:R-:W-:-:S03]  /*c970*/  PRMT R32, R19, 0x7632, R32 ;  /* 0x0000763213207816 */ /* 0x008fc60000000020 */
[----:B------:R3:W-:Y:S01]  /*c980*/  STG.E.U16 desc[UR16][R40.64], R2 ;  /* 0x0000000228007986 */ /* 0x0007e2000c101510 */
[----:B--2---:R-:W-:Y:S01]  /*c990*/  PRMT R34, R84, 0x7632, R34 ;  /* 0x0000763254227816 */ /* 0x004fe20000000022 */
[----:B------:R-:W-:Y:S02]  /*c9a0*/  IMAD.SHL.U32 R12, R187, 0x2, RZ ;  /* 0x00000002bb0c7824 */ /* 0x000fe400078e00ff */
[----:B------:R2:W-:Y:S01]  /*c9b0*/  STG.E.U16 desc[UR16][R42.64], R14 ;  /* 0x0000000e2a007986 */ /* 0x0005e2000c101510 */
[----:B-1----:R-:W-:Y:S02]  /*c9c0*/  PRMT R36, R85, 0x7632, R36 ;  /* 0x0000763255247816 */ /* 0x002fe40000000024 */
[----:B------:R-:W-:Y:S01]  /*c9d0*/  LOP3.LUT R5, R12, 0xf8, RZ, 0xc0, !PT ;  /* 0x000000f80c057812 */ /* 0x000fe200078ec0ff */
[----:B------:R-:W-:Y:S01]  /*c9e0*/  STG.E.U16 desc[UR16][R44.64], R22 ;  /* 0x000000162c007986 */ /* 0x000fe2000c101510 */
[----:B0-----:R-:W-:Y:S01]  /*c9f0*/  PRMT R38, R86, 0x7632, R38 ;  /* 0x0000763256267816 */ /* 0x001fe20000000026 */
[----:B------:R-:W0:Y:S02]  /*ca00*/  LDC.64 R12, c[0x0][0x230] ;  /* 0x00008c00ff0c7b82 */ /* 0x000e240000000a00 */
[----:B------:R-:W-:Y:S01]  /*ca10*/  STG.E.U16 desc[UR16][R46.64], R15 ;  /* 0x0000000f2e007986 */ /* 0x000fe2000c101510 */
[----:B---3--:R-:W-:-:S03]  /*ca20*/  FSEL R2, R81, -INF , P2 ;  /* 0xff80000051027808 */ /* 0x008fc60001000000 */
[----:B------:R-:W-:Y:S01]  /*ca30*/  STG.E.U16 desc[UR16][R48.64], R24 ;  /* 0x0000001830007986 */ /* 0x000fe2000c101510 */
[----:B--2---:R-:W-:Y:S01]  /*ca40*/  PRMT R14, R87, 0x7632, R14 ;  /* 0x00007632570e7816 */ /* 0x004fe2000000000e */
[----:B------:R-:W-:Y:S02]  /*ca50*/  FFMA R7, R2, 0.69314718246459960938, R11 ;  /* 0x3f31721802077823 */ /* 0x000fe4000000000b */
[----:B------:R-:W-:Y:S04]  /*ca60*/  STG.E.U16 desc[UR16][R50.64], R16 ;  /* 0x0000001032007986 */ /* 0x000fe8000c101510 */
[----:B------:R-:W-:Y:S04]  /*ca70*/  STG.E.U16 desc[UR16][R52.64], R26 ;  /* 0x0000001a34007986 */ /* 0x000fe8000c101510 */
[----:B------:R-:W-:Y:S04]  /*ca80*/  STG.E.U16 desc[UR16][R54.64], R17 ;  /* 0x0000001136007986 */ /* 0x000fe8000c101510 */
[----:B------:R-:W-:Y:S01]  /*ca90*/  STG.E.U16 desc[UR16][R56.64], R28 ;  /* 0x0000001c38007986 */ /* 0x000fe2000c101510 */
[----:B0-----:R-:W-:-:S03]  /*caa0*/  IADD3 R2, P0, P1, R3, UR6, R12 ;  /* 0x0000000603027c10 */ /* 0x001fc6000f91e00c */
[----:B------:R-:W-:Y:S01]  /*cab0*/  STG.E.U16 desc[UR16][R58.64], R18 ;  /* 0x000000123a007986 */ /* 0x000fe2000c101510 */
[----:B------:R-:W-:-:S03]  /*cac0*/  IADD3.X R3, R4, UR5, R13, P0, P1 ;  /* 0x0000000504037c10 */ /* 0x000fc600087e240d */
[----:B------:R-:W-:Y:S04]  /*cad0*/  STG.E.U16 desc[UR16][R60.64], R30 ;  /* 0x0000001e3c007986 */ /* 0x000fe8000c101510 */
        /* <DEDUP_REMOVED lines=9> */
[----:B------:R-:W-:Y:S01]  /*cb70*/  STG.E.U16 desc[UR16][R20.64], R14 ;  /* 0x0000000e14007986 */ /* 0x000fe2000c101510 */
[----:B------:R-:W-:Y:S06]  /*cb80*/  BAR.SYNC.DEFER_BLOCKING 0x0 ;  /* 0x0000000000007b1d */ /* 0x000fec0000010000 */
[----:B------:R-:W-:Y:S04]  /*cb90*/  STS.64 [R5+UR21], R6 ;  /* 0x0000000605007988 */ /* 0x000fe80008000a15 */
[----:B------:R-:W-:Y:S01]  /*cba0*/  STS.64 [R5+UR21+0x100], R8 ;  /* 0x0001000805007988 */ /* 0x000fe20008000a15 */
[----:B------:R-:W-:Y:S06]  /*cbb0*/  BAR.SYNC.DEFER_BLOCKING 0x0 ;  /* 0x0000000000007b1d */ /* 0x000fec0000010000 */
[----:B------:R-:W0:Y:S04]  /*cbc0*/  LDS R11, [R0] ;  /* 0x00000000000b7984 */ /* 0x000e280000000800 */
[----:B0-----:R-:W-:Y:S01]  /*cbd0*/  STG.E desc[UR16][R2.64], R11 ;  /* 0x0000000b02007986 */ /* 0x001fe2000c101910 */
[----:B------:R-:W-:Y:S05]  /*cbe0*/  EXIT ;  /* 0x000000000000794d */ /* 0x000fea0003800000 */
.L_x_2:
[----:B------:R-:W-:-:S00]  /*cbf0*/  BRA `(.L_x_2) ;  /* 0xfffffffc00fc7947 */ /* 0x000fc0000383ffff */
[----:B------:R-:W-:-:S00]  /*cc00*/  NOP ;  /* 0x0000000000007918 */ /* 0x000fc00000000000 */
[----:B------:R-:W-:-:S00]  /*cc10*/  NOP ;  /* 0x0000000000007918 */ /* 0x000fc00000000000 */
[----:B------:R-:W-:-:S00]  /*cc20*/  NOP ;  /* 0x0000000000007918 */ /* 0x000fc00000000000 */
[----:B------:R-:W-:-:S00]  /*cc30*/  NOP ;  /* 0x0000000000007918 */ /* 0x000fc00000000000 */
[----:B------:R-:W-:-:S00]  /*cc40*/  NOP ;  /* 0x0000000000007918 */ /* 0x000fc00000000000 */
[----:B------:R-:W-:-:S00]  /*cc50*/  NOP ;  /* 0x0000000000007918 */ /* 0x000fc00000000000 */
[----:B------:R-:W-:-:S00]  /*cc60*/  NOP ;  /* 0x0000000000007918 */ /* 0x000fc00000000000 */
[----:B------:R-:W-:-:S00]  /*cc70*/  NOP ;  /* 0x0000000000007918 */ /* 0x000fc00000000000 */
.L_x_3:


//--------------------- .nv.global.init           --------------------------
	.section	.nv.global.init,"aw",@progbits
.nv.global.init:
	.type		_$_str,@object
	.size		_$_str,(.L_0 - _$_str)
_$_str:
        /*0000*/ 	.byte	0x5f, 0x5f, 0x43, 0x55, 0x44, 0x41, 0x5f, 0x46, 0x54, 0x5a, 0x00
.L_0:


//--------------------- .nv.shared.attn_fwd       --------------------------
	.section	.nv.shared.attn_fwd,"aw",@nobits
	.sectionflags	@""
	.align	16
	.zero		1024


//--------------------- .nv.shared.reserved.0     --------------------------
	.section	.nv.shared.reserved.0,"aw",@nobits
	.weak		__nv_reservedSMEM_offset_0_alias
	.size		__nv_reservedSMEM_offset_0_alias, 0, 0
	.other		__nv_reservedSMEM_offset_0_alias,@"STO_CUDA_RESERVED_SHARED STV_DEFAULT"
__nv_reservedSMEM_offset_0_alias:
	.zero		0


//--------------------- .nv.constant0.attn_fwd    --------------------------
	.section	.nv.constant0.attn_fwd,"a",@progbits
	.sectionflags	@""
	.align	4
.nv.constant0.attn_fwd:
	.zero		664


//--------------------- SYMBOLS --------------------------

	.type		.nv.reservedSmem.offset0,@object
	.size		.nv.reservedSmem.offset0,0x4
